// auto-generated by cutlass_sweep.gemm — config: {"arch": "sm_100", "cluster_m": 1, "cluster_n": 2, "dtype": "int8", "stages": 0, "tile_k": 32, "tile_m": 64, "tile_n": 64}
#include "cutlass/cutlass.h"
#include "cutlass/gemm/collective/collective_builder.hpp"
#include "cutlass/gemm/device/gemm_universal_adapter.h"
#include "cutlass/gemm/kernel/gemm_universal.hpp"
#include "cutlass/epilogue/collective/collective_builder.hpp"

using ElemA = int8_t;
using ElemB = int8_t;
using ElemCD = int8_t;
using Acc  = int32_t;
using TileShape    = cute::Shape<cute::_64, cute::_64, cute::_32>;
using ClusterShape = cute::Shape<cute::_1, cute::_2, cute::_1>;

using CollectiveEpilogue = typename cutlass::epilogue::collective::CollectiveBuilder<
    cutlass::arch::Sm100, cutlass::arch::OpClassTensorOp,
    TileShape, ClusterShape,
    cutlass::epilogue::collective::EpilogueTileAuto,
    Acc, Acc,
    ElemCD, cutlass::layout::RowMajor, 128 / cutlass::sizeof_bits<ElemCD>::value,
    ElemCD, cutlass::layout::RowMajor, 128 / cutlass::sizeof_bits<ElemCD>::value,
    cutlass::epilogue::collective::EpilogueScheduleAuto
  >::CollectiveOp;

using CollectiveMainloop = typename cutlass::gemm::collective::CollectiveBuilder<
    cutlass::arch::Sm100, cutlass::arch::OpClassTensorOp,
    ElemA, cutlass::layout::RowMajor, 128 / cutlass::sizeof_bits<ElemA>::value,
    ElemB, cutlass::layout::ColumnMajor, 128 / cutlass::sizeof_bits<ElemB>::value,
    Acc,
    TileShape, ClusterShape,
    cutlass::gemm::collective::StageCountAutoCarveout<static_cast<int>(sizeof(typename CollectiveEpilogue::SharedStorage))>,
    cutlass::gemm::collective::KernelScheduleAuto
  >::CollectiveOp;

using GemmKernel = cutlass::gemm::kernel::GemmUniversal<
    cute::Shape<int,int,int,int>,
    CollectiveMainloop,
    CollectiveEpilogue
>;
using Gemm = cutlass::gemm::device::GemmUniversalAdapter<GemmKernel>;

// Force the device kernel symbol into the cubin without needing a host main.
auto* _anchor = &cutlass::device_kernel<GemmKernel>;


// ===== COMPILED SASS (sm_100a) =====

	.target	sm_100a

	.elftype	@"ET_EXEC"


//--------------------- .note.nv.tkinfo           --------------------------
	.section	.note.nv.tkinfo,"",@"SHT_NOTE"
	.sectionflags	@"SHF_NOTE_NV_TKINFO"
	.tkinfo
        /*0018*/ 	.word	0x00000002
        /*0030*/ 	.string	""
        /*0030*/ 	.string	"ptxas"
        /*0030*/ 	.string	"Cuda compilation tools, release 13.0, V13.0.88"
        /*0030*/ 	.string	"Build cuda_13.0.r13.0/compiler.36424714_0"
        /*0030*/ 	.string	"-arch sm_100a -m 64 "



//--------------------- .note.nv.cuinfo           --------------------------
	.section	.note.nv.cuinfo,"",@"SHT_NOTE"
	.sectionflags	@"SHF_NOTE_NV_CUINFO"
        /*0018*/ 	.short	0x0002
        /*001a*/ 	.short	0x0064
        /*001c*/ 	.short	0x0082
	.zero		2


//--------------------- .nv.info                  --------------------------
	.section	.nv.info,"",@"SHT_CUDA_INFO"
	.align	4


	//----- nvinfo : EIATTR_REGCOUNT
	.align		4
        /*0000*/ 	.byte	0x04, 0x2f
        /*0002*/ 	.short	(.L_19 - .L_18)
	.align		4
.L_18:
        /*0004*/ 	.word	index@(_ZN7cutlass13device_kernelINS_4gemm6kernel13GemmUniversalIN4cute5tupleIJiiiiEEENS1_10collective13CollectiveMmaINS1_35MainloopSm100TmaUmmaWarpSpecializedILi54ELi2ELi4ENS5_IJNS4_1CILi1EEENSA_ILi2EEESB_EEEEENS5_IJNSA_ILi64EEESF_NSA_ILi32EEEEEEaNS5_IJlSB_lEEEaSI_NS4_8TiledMMAINS4_8MMA_AtomIJNS4_15SM100_MMA_S8_SSIaaiLi64ELi64ELNS4_4UMMA5MajorE0ELSN_0ELNSM_8SaturateE0EEEEEENS4_6LayoutINS5_IJSB_SB_SB_EEENS5_IJNSA_ILi0EEEST_ST_EEEEENS5_IJNS4_10UnderscoreESW_SW_EEEEENS4_23SM90_TMA_LOAD_MULTICASTENS4_14ComposedLayoutINS4_7SwizzleILi1ELi4ELi3EEENS4_18smem_ptr_flag_bitsILi8EEENSR_INS5_IJNSA_ILi8EEESG_EEENS5_IJSG_SB_EEEEEEEvNS4_8identityENS4_13SM90_TMA_LOADES19_vS1A_EENS_8epilogue10collective18CollectiveEpilogueINS1D_23Sm100TmaWarpSpecializedILi1ELi1ELi32ELb0ELb0EEEJSH_NS5_IJNSR_ISF_SB_EES1I_EEEaSI_aSI_NS1D_6fusion15FusionCallbacksIS1H_NS1K_17LinearCombinationIaiaiLNS_15FloatRoundStyleE2EEESH_S1J_JEEENS4_5SM1004TMEM4LOAD26SM100_TMEM_LOAD_16dp32b32xES1B_NS10_INS11_ILi2ELi4ELi3EEES14_NSR_INS5_IJS15_SF_EEENS5_IJSF_SB_EEEEEEENS4_39AutoVectorizingCopyWithAssumedAlignmentILi128EEENS4_14SM90_TMA_STOREES1Y_S20_S20_EEEvvEEEEvNT_6ParamsE)
        /*0008*/ 	.word	0x00000059


	//----- nvinfo : EIATTR_FRAME_SIZE
	.align		4
.L_19:
        /*000c*/ 	.byte	0x04, 0x11
        /*000e*/ 	.short	(.L_21 - .L_20)
	.align		4
.L_20:
        /*0010*/ 	.word	index@($__internal_2_$__cuda_sm10x_tcgen05_guardrail_trap_unallocated_columns_being_dealloced)
        /*0014*/ 	.word	0x00000000


	//----- nvinfo : EIATTR_FRAME_SIZE
	.align		4
.L_21:
        /*0018*/ 	.byte	0x04, 0x11
        /*001a*/ 	.short	(.L_23 - .L_22)
	.align		4
.L_22:
        /*001c*/ 	.word	index@($__internal_1_$__cuda_sm10x_tcgen05_guardrail_trap_phase_invalid_during_alloc)
        /*0020*/ 	.word	0x00000000


	//----- nvinfo : EIATTR_FRAME_SIZE
	.align		4
.L_23:
        /*0024*/ 	.byte	0x04, 0x11
        /*0026*/ 	.short	(.L_25 - .L_24)
	.align		4
.L_24:
        /*0028*/ 	.word	index@($__internal_0_$__cuda_sm10x_tcgen05_guardrail_trap_col_being_dealloced_not_returned_by_alloc)
        /*002c*/ 	.word	0x00000000


	//----- nvinfo : EIATTR_FRAME_SIZE
	.align		4
.L_25:
        /*0030*/ 	.byte	0x04, 0x11
        /*0032*/ 	.short	(.L_27 - .L_26)
	.align		4
.L_26:
        /*0034*/ 	.word	index@(_ZN7cutlass13device_kernelINS_4gemm6kernel13GemmUniversalIN4cute5tupleIJiiiiEEENS1_10collective13CollectiveMmaINS1_35MainloopSm100TmaUmmaWarpSpecializedILi54ELi2ELi4ENS5_IJNS4_1CILi1EEENSA_ILi2EEESB_EEEEENS5_IJNSA_ILi64EEESF_NSA_ILi32EEEEEEaNS5_IJlSB_lEEEaSI_NS4_8TiledMMAINS4_8MMA_AtomIJNS4_15SM100_MMA_S8_SSIaaiLi64ELi64ELNS4_4UMMA5MajorE0ELSN_0ELNSM_8SaturateE0EEEEEENS4_6LayoutINS5_IJSB_SB_SB_EEENS5_IJNSA_ILi0EEEST_ST_EEEEENS5_IJNS4_10UnderscoreESW_SW_EEEEENS4_23SM90_TMA_LOAD_MULTICASTENS4_14ComposedLayoutINS4_7SwizzleILi1ELi4ELi3EEENS4_18smem_ptr_flag_bitsILi8EEENSR_INS5_IJNSA_ILi8EEESG_EEENS5_IJSG_SB_EEEEEEEvNS4_8identityENS4_13SM90_TMA_LOADES19_vS1A_EENS_8epilogue10collective18CollectiveEpilogueINS1D_23Sm100TmaWarpSpecializedILi1ELi1ELi32ELb0ELb0EEEJSH_NS5_IJNSR_ISF_SB_EES1I_EEEaSI_aSI_NS1D_6fusion15FusionCallbacksIS1H_NS1K_17LinearCombinationIaiaiLNS_15FloatRoundStyleE2EEESH_S1J_JEEENS4_5SM1004TMEM4LOAD26SM100_TMEM_LOAD_16dp32b32xES1B_NS10_INS11_ILi2ELi4ELi3EEES14_NSR_INS5_IJS15_SF_EEENS5_IJSF_SB_EEEEEEENS4_39AutoVectorizingCopyWithAssumedAlignmentILi128EEENS4_14SM90_TMA_STOREES1Y_S20_S20_EEEvvEEEEvNT_6ParamsE)
        /*0038*/ 	.word	0x00000000


	//----- nvinfo : EIATTR_MIN_STACK_SIZE
	.align		4
.L_27:
        /*003c*/ 	.byte	0x04, 0x12
        /*003e*/ 	.short	(.L_29 - .L_28)
	.align		4
.L_28:
        /*0040*/ 	.word	index@(_ZN7cutlass13device_kernelINS_4gemm6kernel13GemmUniversalIN4cute5tupleIJiiiiEEENS1_10collective13CollectiveMmaINS1_35MainloopSm100TmaUmmaWarpSpecializedILi54ELi2ELi4ENS5_IJNS4_1CILi1EEENSA_ILi2EEESB_EEEEENS5_IJNSA_ILi64EEESF_NSA_ILi32EEEEEEaNS5_IJlSB_lEEEaSI_NS4_8TiledMMAINS4_8MMA_AtomIJNS4_15SM100_MMA_S8_SSIaaiLi64ELi64ELNS4_4UMMA5MajorE0ELSN_0ELNSM_8SaturateE0EEEEEENS4_6LayoutINS5_IJSB_SB_SB_EEENS5_IJNSA_ILi0EEEST_ST_EEEEENS5_IJNS4_10UnderscoreESW_SW_EEEEENS4_23SM90_TMA_LOAD_MULTICASTENS4_14ComposedLayoutINS4_7SwizzleILi1ELi4ELi3EEENS4_18smem_ptr_flag_bitsILi8EEENSR_INS5_IJNSA_ILi8EEESG_EEENS5_IJSG_SB_EEEEEEEvNS4_8identityENS4_13SM90_TMA_LOADES19_vS1A_EENS_8epilogue10collective18CollectiveEpilogueINS1D_23Sm100TmaWarpSpecializedILi1ELi1ELi32ELb0ELb0EEEJSH_NS5_IJNSR_ISF_SB_EES1I_EEEaSI_aSI_NS1D_6fusion15FusionCallbacksIS1H_NS1K_17LinearCombinationIaiaiLNS_15FloatRoundStyleE2EEESH_S1J_JEEENS4_5SM1004TMEM4LOAD26SM100_TMEM_LOAD_16dp32b32xES1B_NS10_INS11_ILi2ELi4ELi3EEES14_NSR_INS5_IJS15_SF_EEENS5_IJSF_SB_EEEEEEENS4_39AutoVectorizingCopyWithAssumedAlignmentILi128EEENS4_14SM90_TMA_STOREES1Y_S20_S20_EEEvvEEEEvNT_6ParamsE)
        /*0044*/ 	.word	0x00000000
.L_29:


//--------------------- .nv.compat                --------------------------
	.section	.nv.compat,"",@"SHT_CUDA_COMPAT_INFO"
	.align	4
        /*0000*/ 	.byte	0x02, 0x09, 0x01, 0x00, 0x02, 0x02, 0x03, 0x00, 0x02, 0x05, 0x06, 0x00, 0x03, 0x07, 0x01, 0x01
        /*0010*/ 	.byte	0x02, 0x03, 0x01, 0x00, 0x02, 0x06, 0x01, 0x00, 0x04, 0x0b, 0x08, 0x00, 0x01, 0x00, 0x00, 0x00
        /*0020*/ 	.byte	0x00, 0x00, 0x00, 0x00


//--------------------- .nv.info._ZN7cutlass13device_kernelINS_4gemm6kernel13GemmUniversalIN4cute5tupleIJiiiiEEENS1_10collective13CollectiveMmaINS1_35MainloopSm100TmaUmmaWarpSpecializedILi54ELi2ELi4ENS5_IJNS4_1CILi1EEENSA_ILi2EEESB_EEEEENS5_IJNSA_ILi64EEESF_NSA_ILi32EEEEEEaNS5_IJlSB_lEEEaSI_NS4_8TiledMMAINS4_8MMA_AtomIJNS4_15SM100_MMA_S8_SSIaaiLi64ELi64ELNS4_4UMMA5MajorE0ELSN_0ELNSM_8SaturateE0EEEEEENS4_6LayoutINS5_IJSB_SB_SB_EEENS5_IJNSA_ILi0EEEST_ST_EEEEENS5_IJNS4_10UnderscoreESW_SW_EEEEENS4_23SM90_TMA_LOAD_MULTICASTENS4_14ComposedLayoutINS4_7SwizzleILi1ELi4ELi3EEENS4_18smem_ptr_flag_bitsILi8EEENSR_INS5_IJNSA_ILi8EEESG_EEENS5_IJSG_SB_EEEEEEEvNS4_8identityENS4_13SM90_TMA_LOADES19_vS1A_EENS_8epilogue10collective18CollectiveEpilogueINS1D_23Sm100TmaWarpSpecializedILi1ELi1ELi32ELb0ELb0EEEJSH_NS5_IJNSR_ISF_SB_EES1I_EEEaSI_aSI_NS1D_6fusion15FusionCallbacksIS1H_NS1K_17LinearCombinationIaiaiLNS_15FloatRoundStyleE2EEESH_S1J_JEEENS4_5SM1004TMEM4LOAD26SM100_TMEM_LOAD_16dp32b32xES1B_NS10_INS11_ILi2ELi4ELi3EEES14_NSR_INS5_IJS15_SF_EEENS5_IJSF_SB_EEEEEEENS4_39AutoVectorizingCopyWithAssumedAlignmentILi128EEENS4_14SM90_TMA_STOREES1Y_S20_S20_EEEvvEEEEvNT_6ParamsE --------------------------
	.section	.nv.info._ZN7cutlass13device_kernelINS_4gemm6kernel13GemmUniversalIN4cute5tupleIJiiiiEEENS1_10collective13CollectiveMmaINS1_35MainloopSm100TmaUmmaWarpSpecializedILi54ELi2ELi4ENS5_IJNS4_1CILi1EEENSA_ILi2EEESB_EEEEENS5_IJNSA_ILi64EEESF_NSA_ILi32EEEEEEaNS5_IJlSB_lEEEaSI_NS4_8TiledMMAINS4_8MMA_AtomIJNS4_15SM100_MMA_S8_SSIaaiLi64ELi64ELNS4_4UMMA5MajorE0ELSN_0ELNSM_8SaturateE0EEEEEENS4_6LayoutINS5_IJSB_SB_SB_EEENS5_IJNSA_ILi0EEEST_ST_EEEEENS5_IJNS4_10UnderscoreESW_SW_EEEEENS4_23SM90_TMA_LOAD_MULTICASTENS4_14ComposedLayoutINS4_7SwizzleILi1ELi4ELi3EEENS4_18smem_ptr_flag_bitsILi8EEENSR_INS5_IJNSA_ILi8EEESG_EEENS5_IJSG_SB_EEEEEEEvNS4_8identityENS4_13SM90_TMA_LOADES19_vS1A_EENS_8epilogue10collective18CollectiveEpilogueINS1D_23Sm100TmaWarpSpecializedILi1ELi1ELi32ELb0ELb0EEEJSH_NS5_IJNSR_ISF_SB_EES1I_EEEaSI_aSI_NS1D_6fusion15FusionCallbacksIS1H_NS1K_17LinearCombinationIaiaiLNS_15FloatRoundStyleE2EEESH_S1J_JEEENS4_5SM1004TMEM4LOAD26SM100_TMEM_LOAD_16dp32b32xES1B_NS10_INS11_ILi2ELi4ELi3EEES14_NSR_INS5_IJS15_SF_EEENS5_IJSF_SB_EEEEEEENS4_39AutoVectorizingCopyWithAssumedAlignmentILi128EEENS4_14SM90_TMA_STOREES1Y_S20_S20_EEEvvEEEEvNT_6ParamsE,"",@"SHT_CUDA_INFO"
	.sectionflags	@""
	.align	4


	//----- nvinfo : EIATTR_CUDA_API_VERSION
	.align		4
        /*0000*/ 	.byte	0x04, 0x37
        /*0002*/ 	.short	(.L_31 - .L_30)
.L_30:
        /*0004*/ 	.word	0x00000082


	//----- nvinfo : EIATTR_KPARAM_INFO
	.align		4
.L_31:
        /*0008*/ 	.byte	0x04, 0x17
        /*000a*/ 	.short	(.L_33 - .L_32)
.L_32:
        /*000c*/ 	.word	0x00000000
        /*0010*/ 	.short	0x0000
        /*0012*/ 	.short	0x0000
        /*0014*/ 	.byte	0x00, 0xf0, 0x01, 0x20


	//----- nvinfo : EIATTR_AT_ENTRY_FRAGMENTS
	.align		4
.L_33:
        /*0018*/ 	.byte	0x04, 0x4f
        /*001a*/ 	.short	(.L_35 - .L_34)


	//   ....[0]....
.L_34:
        /*001c*/ 	.word	0x00000006


	//----- nvinfo : EIATTR_RESERVED_SMEM_USED
	.align		4
.L_35:
        /*0020*/ 	.byte	0x01, 0x41
	.zero		2


	//----- nvinfo : EIATTR_SPARSE_MMA_MASK
	.align		4
        /*0024*/ 	.byte	0x03, 0x50
        /*0026*/ 	.short	0x0000


	//----- nvinfo : EIATTR_TCGEN05_1CTA_USED
	.align		4
        /*0028*/ 	.byte	0x01, 0x51
	.zero		2


	//----- nvinfo : EIATTR_MAXREG_COUNT
	.align		4
        /*002c*/ 	.byte	0x03, 0x1b
        /*002e*/ 	.short	0x00ff


	//----- nvinfo : EIATTR_NUM_BARRIERS
	.align		4
        /*0030*/ 	.byte	0x02, 0x4c
        /*0032*/ 	.byte	0x07
	.zero		1


	//----- nvinfo : EIATTR_EXTERNS
	.align		4
        /*0034*/ 	.byte	0x04, 0x0f
        /*0036*/ 	.short	(.L_37 - .L_36)


	//   ....[0]....
	.align		4
.L_36:
        /*0038*/ 	.word	index@(__assertfail)


	//----- nvinfo : EIATTR_MERCURY_ISA_VERSION
	.align		4
.L_37:
        /*003c*/ 	.byte	0x03, 0x5f
        /*003e*/ 	.short	0x0101


	//----- nvinfo : EIATTR_INT_WARP_WIDE_INSTR_OFFSETS
	.align		4
        /*0040*/ 	.byte	0x04, 0x31
        /*0042*/ 	.short	(.L_39 - .L_38)


	//   ....[0]....
.L_38:
        /*0044*/ 	.word	0x00005d70


	//   ....[1]....
        /*0048*/ 	.word	0x00005da0


	//   ....[2]....
        /*004c*/ 	.word	0x00005dc0


	//   ....[3]....
        /*0050*/ 	.word	0x000068f0


	//   ....[4]....
        /*0054*/ 	.word	0x000069a0


	//----- nvinfo : EIATTR_COOP_GROUP_MASK_REGIDS
	.align		4
.L_39:
        /*0058*/ 	.byte	0x04, 0x29
        /*005a*/ 	.short	(.L_41 - .L_40)


	//   ....[0]....
.L_40:
        /*005c*/ 	.word	0xffffffff


	//   ....[1]....
        /*0060*/ 	.word	0xffffffff


	//   ....[2]....
        /*0064*/ 	.word	0xffffffff


	//   ....[3]....
        /*0068*/ 	.word	0xffffffff


	//   ....[4]....
        /*006c*/ 	.word	0xffffffff


	//   ....[5]....
        /*0070*/ 	.word	0xffffffff


	//   ....[6]....
        /*0074*/ 	.word	0xffffffff


	//   ....[7]....
        /*0078*/ 	.word	0xffffffff


	//   ....[8]....
        /*007c*/ 	.word	0xffffffff


	//   ....[9]....
        /*0080*/ 	.word	0xffffffff


	//   ....[10]....
        /*0084*/ 	.word	0xffffffff


	//   ....[11]....
        /*0088*/ 	.word	0xffffffff


	//   ....[12]....
        /*008c*/ 	.word	0xffffffff


	//   ....[13]....
        /*0090*/ 	.word	0xffffffff


	//----- nvinfo : EIATTR_COOP_GROUP_INSTR_OFFSETS
	.align		4
.L_41:
        /*0094*/ 	.byte	0x04, 0x28
        /*0096*/ 	.short	(.L_43 - .L_42)


	//   ....[0]....
.L_42:
        /*0098*/ 	.word	0x00000080


	//   ....[1]....
        /*009c*/ 	.word	0x000004e0


	//   ....[2]....
        /*00a0*/ 	.word	0x00000d00


	//   ....[3]....
        /*00a4*/ 	.word	0x00000e40


	//   ....[4]....
        /*00a8*/ 	.word	0x00000f40


	//   ....[5]....
        /*00ac*/ 	.word	0x000010b0


	//   ....[6]....
        /*00b0*/ 	.word	0x00001250


	//   ....[7]....
        /*00b4*/ 	.word	0x00001400


	//   ....[8]....
        /*00b8*/ 	.word	0x000025f0


	//   ....[9]....
        /*00bc*/ 	.word	0x000050b0


	//   ....[10]....
        /*00c0*/ 	.word	0x000052c0


	//   ....[11]....
        /*00c4*/ 	.word	0x000052f0


	//   ....[12]....
        /*00c8*/ 	.word	0x00005c50


	//   ....[13]....
        /*00cc*/ 	.word	0x00005e80


	//----- nvinfo : EIATTR_VRC_CTA_INIT_COUNT
	.align		4
.L_43:
        /*00d0*/ 	.byte	0x02, 0x4a
        /*00d2*/ 	.byte	0x80
	.zero		1


	//----- nvinfo : EIATTR_SYSCALL_OFFSETS
	.align		4
        /*00d4*/ 	.byte	0x04, 0x46
        /*00d6*/ 	.short	(.L_45 - .L_44)


	//   ....[0]....
.L_44:
        /*00d8*/ 	.word	0x00007500


	//   ....[1]....
        /*00dc*/ 	.word	0x00007640


	//   ....[2]....
        /*00e0*/ 	.word	0x00007dc0


	//----- nvinfo : EIATTR_MBARRIER_INSTR_OFFSETS
	.align		4
.L_45:
        /*00e4*/ 	.byte	0x04, 0x39
        /*00e6*/ 	.short	(.L_47 - .L_46)


	//   ....[0]....
.L_46:
        /*00e8*/ 	.word	0x00000620
        /*00ec*/ 	.word	0x000000ff
        /*00f0*/ 	.word	0x00000000
        /*00f4*/ 	.short	0x0100
        /*00f6*/ 	.byte	0x04
	.zero		1


	//   ....[1]....
        /*00f8*/ 	.word	0x00000630
        /*00fc*/ 	.word	0x000000ff
        /*0100*/ 	.word	0x000001b0
        /*0104*/ 	.short	0x0100
        /*0106*/ 	.byte	0x04
	.zero		1


	//   ....[2]....
        /*0108*/ 	.word	0x00000640
        /*010c*/ 	.word	0x000000ff
        /*0110*/ 	.word	0x00000008
        /*0114*/ 	.short	0x0100
        /*0116*/ 	.byte	0x04
	.zero		1


	//   ....[3]....
        /*0118*/ 	.word	0x00000650
        /*011c*/ 	.word	0x000000ff
        /*0120*/ 	.word	0x000001b8
        /*0124*/ 	.short	0x0100
        /*0126*/ 	.byte	0x04
	.zero		1


	//   ....[4]....
        /*0128*/ 	.word	0x00000660
        /*012c*/ 	.word	0x000000ff
        /*0130*/ 	.word	0x00000010
        /*0134*/ 	.short	0x0100
        /*0136*/ 	.byte	0x04
	.zero		1


	//   ....[5]....
        /*0138*/ 	.word	0x00000670
        /*013c*/ 	.word	0x000000ff
        /*0140*/ 	.word	0x000001c0
        /*0144*/ 	.short	0x0100
        /*0146*/ 	.byte	0x04
	.zero		1


	//   ....[6]....
        /*0148*/ 	.word	0x00000680
        /*014c*/ 	.word	0x000000ff
        /*0150*/ 	.word	0x00000018
        /*0154*/ 	.short	0x0100
        /*0156*/ 	.byte	0x04
	.zero		1


	//   ....[7]....
        /*0158*/ 	.word	0x00000690
        /*015c*/ 	.word	0x000000ff
        /*0160*/ 	.word	0x000001c8
        /*0164*/ 	.short	0x0100
        /*0166*/ 	.byte	0x04
	.zero		1


	//   ....[8]....
        /*0168*/ 	.word	0x000006a0
        /*016c*/ 	.word	0x000000ff
        /*0170*/ 	.word	0x00000020
        /*0174*/ 	.short	0x0100
        /*0176*/ 	.byte	0x04
	.zero		1


	//   ....[9]....
        /*0178*/ 	.word	0x000006b0
        /*017c*/ 	.word	0x000000ff
        /*0180*/ 	.word	0x000001d0
        /*0184*/ 	.short	0x0100
        /*0186*/ 	.byte	0x04
	.zero		1


	//   ....[10]....
        /*0188*/ 	.word	0x000006c0
        /*018c*/ 	.word	0x000000ff
        /*0190*/ 	.word	0x00000028
        /*0194*/ 	.short	0x0100
        /*0196*/ 	.byte	0x04
	.zero		1


	//   ....[11]....
        /*0198*/ 	.word	0x000006d0
        /*019c*/ 	.word	0x000000ff
        /*01a0*/ 	.word	0x000001d8
        /*01a4*/ 	.short	0x0100
        /*01a6*/ 	.byte	0x04
	.zero		1


	//   ....[12]....
        /*01a8*/ 	.word	0x000006e0
        /*01ac*/ 	.word	0x000000ff
        /*01b0*/ 	.word	0x00000030
        /*01b4*/ 	.short	0x0100
        /*01b6*/ 	.byte	0x04
	.zero		1


	//   ....[13]....
        /*01b8*/ 	.word	0x000006f0
        /*01bc*/ 	.word	0x000000ff
        /*01c0*/ 	.word	0x000001e0
        /*01c4*/ 	.short	0x0100
        /*01c6*/ 	.byte	0x04
	.zero		1


	//   ....[14]....
        /*01c8*/ 	.word	0x00000700
        /*01cc*/ 	.word	0x000000ff
        /*01d0*/ 	.word	0x00000038
        /*01d4*/ 	.short	0x0100
        /*01d6*/ 	.byte	0x04
	.zero		1


	//   ....[15]....
        /*01d8*/ 	.word	0x00000710
        /*01dc*/ 	.word	0x000000ff
        /*01e0*/ 	.word	0x000001e8
        /*01e4*/ 	.short	0x0100
        /*01e6*/ 	.byte	0x04
	.zero		1


	//   ....[16]....
        /*01e8*/ 	.word	0x00000720
        /*01ec*/ 	.word	0x000000ff
        /*01f0*/ 	.word	0x00000040
        /*01f4*/ 	.short	0x0100
        /*01f6*/ 	.byte	0x04
	.zero		1


	//   ....[17]....
        /*01f8*/ 	.word	0x00000730
        /*01fc*/ 	.word	0x000000ff
        /*0200*/ 	.word	0x000001f0
        /*0204*/ 	.short	0x0100
        /*0206*/ 	.byte	0x04
	.zero		1


	//   ....[18]....
        /*0208*/ 	.word	0x00000740
        /*020c*/ 	.word	0x000000ff
        /*0210*/ 	.word	0x00000048
        /*0214*/ 	.short	0x0100
        /*0216*/ 	.byte	0x04
	.zero		1


	//   ....[19]....
        /*0218*/ 	.word	0x00000750
        /*021c*/ 	.word	0x000000ff
        /*0220*/ 	.word	0x000001f8
        /*0224*/ 	.short	0x0100
        /*0226*/ 	.byte	0x04
	.zero		1


	//   ....[20]....
        /*0228*/ 	.word	0x00000760
        /*022c*/ 	.word	0x000000ff
        /*0230*/ 	.word	0x00000050
        /*0234*/ 	.short	0x0100
        /*0236*/ 	.byte	0x04
	.zero		1


	//   ....[21]....
        /*0238*/ 	.word	0x00000770
        /*023c*/ 	.word	0x000000ff
        /*0240*/ 	.word	0x00000200
        /*0244*/ 	.short	0x0100
        /*0246*/ 	.byte	0x04
	.zero		1


	//   ....[22]....
        /*0248*/ 	.word	0x00000780
        /*024c*/ 	.word	0x000000ff
        /*0250*/ 	.word	0x00000058
        /*0254*/ 	.short	0x0100
        /*0256*/ 	.byte	0x04
	.zero		1


	//   ....[23]....
        /*0258*/ 	.word	0x00000790
        /*025c*/ 	.word	0x000000ff
        /*0260*/ 	.word	0x00000208
        /*0264*/ 	.short	0x0100
        /*0266*/ 	.byte	0x04
	.zero		1


	//   ....[24]....
        /*0268*/ 	.word	0x000007a0
        /*026c*/ 	.word	0x000000ff
        /*0270*/ 	.word	0x00000060
        /*0274*/ 	.short	0x0100
        /*0276*/ 	.byte	0x04
	.zero		1


	//   ....[25]....
        /*0278*/ 	.word	0x000007b0
        /*027c*/ 	.word	0x000000ff
        /*0280*/ 	.word	0x00000210
        /*0284*/ 	.short	0x0100
        /*0286*/ 	.byte	0x04
	.zero		1


	//   ....[26]....
        /*0288*/ 	.word	0x000007c0
        /*028c*/ 	.word	0x000000ff
        /*0290*/ 	.word	0x00000068
        /*0294*/ 	.short	0x0100
        /*0296*/ 	.byte	0x04
	.zero		1


	//   ....[27]....
        /*0298*/ 	.word	0x000007d0
        /*029c*/ 	.word	0x000000ff
        /*02a0*/ 	.word	0x00000218
        /*02a4*/ 	.short	0x0100
        /*02a6*/ 	.byte	0x04
	.zero		1


	//   ....[28]....
        /*02a8*/ 	.word	0x000007e0
        /*02ac*/ 	.word	0x000000ff
        /*02b0*/ 	.word	0x00000070
        /*02b4*/ 	.short	0x0100
        /*02b6*/ 	.byte	0x04
	.zero		1


	//   ....[29]....
        /*02b8*/ 	.word	0x000007f0
        /*02bc*/ 	.word	0x000000ff
        /*02c0*/ 	.word	0x00000220
        /*02c4*/ 	.short	0x0100
        /*02c6*/ 	.byte	0x04
	.zero		1


	//   ....[30]....
        /*02c8*/ 	.word	0x00000800
        /*02cc*/ 	.word	0x000000ff
        /*02d0*/ 	.word	0x00000078
        /*02d4*/ 	.short	0x0100
        /*02d6*/ 	.byte	0x04
	.zero		1


	//   ....[31]....
        /*02d8*/ 	.word	0x00000810
        /*02dc*/ 	.word	0x000000ff
        /*02e0*/ 	.word	0x00000228
        /*02e4*/ 	.short	0x0100
        /*02e6*/ 	.byte	0x04
	.zero		1


	//   ....[32]....
        /*02e8*/ 	.word	0x00000820
        /*02ec*/ 	.word	0x000000ff
        /*02f0*/ 	.word	0x00000080
        /*02f4*/ 	.short	0x0100
        /*02f6*/ 	.byte	0x04
	.zero		1


	//   ....[33]....
        /*02f8*/ 	.word	0x00000830
        /*02fc*/ 	.word	0x000000ff
        /*0300*/ 	.word	0x00000230
        /*0304*/ 	.short	0x0100
        /*0306*/ 	.byte	0x04
	.zero		1


	//   ....[34]....
        /*0308*/ 	.word	0x00000840
        /*030c*/ 	.word	0x000000ff
        /*0310*/ 	.word	0x00000088
        /*0314*/ 	.short	0x0100
        /*0316*/ 	.byte	0x04
	.zero		1


	//   ....[35]....
        /*0318*/ 	.word	0x00000850
        /*031c*/ 	.word	0x000000ff
        /*0320*/ 	.word	0x00000238
        /*0324*/ 	.short	0x0100
        /*0326*/ 	.byte	0x04
	.zero		1


	//   ....[36]....
        /*0328*/ 	.word	0x00000860
        /*032c*/ 	.word	0x000000ff
        /*0330*/ 	.word	0x00000090
        /*0334*/ 	.short	0x0100
        /*0336*/ 	.byte	0x04
	.zero		1


	//   ....[37]....
        /*0338*/ 	.word	0x00000870
        /*033c*/ 	.word	0x000000ff
        /*0340*/ 	.word	0x00000240
        /*0344*/ 	.short	0x0100
        /*0346*/ 	.byte	0x04
	.zero		1


	//   ....[38]....
        /*0348*/ 	.word	0x00000880
        /*034c*/ 	.word	0x000000ff
        /*0350*/ 	.word	0x00000098
        /*0354*/ 	.short	0x0100
        /*0356*/ 	.byte	0x04
	.zero		1


	//   ....[39]....
        /*0358*/ 	.word	0x00000890
        /*035c*/ 	.word	0x000000ff
        /*0360*/ 	.word	0x00000248
        /*0364*/ 	.short	0x0100
        /*0366*/ 	.byte	0x04
	.zero		1


	//   ....[40]....
        /*0368*/ 	.word	0x000008a0
        /*036c*/ 	.word	0x000000ff
        /*0370*/ 	.word	0x000000a0
        /*0374*/ 	.short	0x0100
        /*0376*/ 	.byte	0x04
	.zero		1


	//   ....[41]....
        /*0378*/ 	.word	0x000008b0
        /*037c*/ 	.word	0x000000ff
        /*0380*/ 	.word	0x00000250
        /*0384*/ 	.short	0x0100
        /*0386*/ 	.byte	0x04
	.zero		1


	//   ....[42]....
        /*0388*/ 	.word	0x000008c0
        /*038c*/ 	.word	0x000000ff
        /*0390*/ 	.word	0x000000a8
        /*0394*/ 	.short	0x0100
        /*0396*/ 	.byte	0x04
	.zero		1


	//   ....[43]....
        /*0398*/ 	.word	0x000008d0
        /*039c*/ 	.word	0x000000ff
        /*03a0*/ 	.word	0x00000258
        /*03a4*/ 	.short	0x0100
        /*03a6*/ 	.byte	0x04
	.zero		1


	//   ....[44]....
        /*03a8*/ 	.word	0x000008e0
        /*03ac*/ 	.word	0x000000ff
        /*03b0*/ 	.word	0x000000b0
        /*03b4*/ 	.short	0x0100
        /*03b6*/ 	.byte	0x04
	.zero		1


	//   ....[45]....
        /*03b8*/ 	.word	0x000008f0
        /*03bc*/ 	.word	0x000000ff
        /*03c0*/ 	.word	0x00000260
        /*03c4*/ 	.short	0x0100
        /*03c6*/ 	.byte	0x04
	.zero		1


	//   ....[46]....
        /*03c8*/ 	.word	0x00000900
        /*03cc*/ 	.word	0x000000ff
        /*03d0*/ 	.word	0x000000b8
        /*03d4*/ 	.short	0x0100
        /*03d6*/ 	.byte	0x04
	.zero		1


	//   ....[47]....
        /*03d8*/ 	.word	0x00000910
        /*03dc*/ 	.word	0x000000ff
        /*03e0*/ 	.word	0x00000268
        /*03e4*/ 	.short	0x0100
        /*03e6*/ 	.byte	0x04
	.zero		1


	//   ....[48]....
        /*03e8*/ 	.word	0x00000920
        /*03ec*/ 	.word	0x000000ff
        /*03f0*/ 	.word	0x000000c0
        /*03f4*/ 	.short	0x0100
        /*03f6*/ 	.byte	0x04
	.zero		1


	//   ....[49]....
        /*03f8*/ 	.word	0x00000930
        /*03fc*/ 	.word	0x000000ff
        /*0400*/ 	.word	0x00000270
        /*0404*/ 	.short	0x0100
        /*0406*/ 	.byte	0x04
	.zero		1


	//   ....[50]....
        /*0408*/ 	.word	0x00000940
        /*040c*/ 	.word	0x000000ff
        /*0410*/ 	.word	0x000000c8
        /*0414*/ 	.short	0x0100
        /*0416*/ 	.byte	0x04
	.zero		1


	//   ....[51]....
        /*0418*/ 	.word	0x00000950
        /*041c*/ 	.word	0x000000ff
        /*0420*/ 	.word	0x00000278
        /*0424*/ 	.short	0x0100
        /*0426*/ 	.byte	0x04
	.zero		1


	//   ....[52]....
        /*0428*/ 	.word	0x00000960
        /*042c*/ 	.word	0x000000ff
        /*0430*/ 	.word	0x000000d0
        /*0434*/ 	.short	0x0100
        /*0436*/ 	.byte	0x04
	.zero		1


	//   ....[53]....
        /*0438*/ 	.word	0x00000970
        /*043c*/ 	.word	0x000000ff
        /*0440*/ 	.word	0x00000280
        /*0444*/ 	.short	0x0100
        /*0446*/ 	.byte	0x04
	.zero		1


	//   ....[54]....
        /*0448*/ 	.word	0x00000980
        /*044c*/ 	.word	0x000000ff
        /*0450*/ 	.word	0x000000d8
        /*0454*/ 	.short	0x0100
        /*0456*/ 	.byte	0x04
	.zero		1


	//   ....[55]....
        /*0458*/ 	.word	0x00000990
        /*045c*/ 	.word	0x000000ff
        /*0460*/ 	.word	0x00000288
        /*0464*/ 	.short	0x0100
        /*0466*/ 	.byte	0x04
	.zero		1


	//   ....[56]....
        /*0468*/ 	.word	0x000009a0
        /*046c*/ 	.word	0x000000ff
        /*0470*/ 	.word	0x000000e0
        /*0474*/ 	.short	0x0100
        /*0476*/ 	.byte	0x04
	.zero		1


	//   ....[57]....
        /*0478*/ 	.word	0x000009b0
        /*047c*/ 	.word	0x000000ff
        /*0480*/ 	.word	0x00000290
        /*0484*/ 	.short	0x0100
        /*0486*/ 	.byte	0x04
	.zero		1


	//   ....[58]....
        /*0488*/ 	.word	0x000009c0
        /*048c*/ 	.word	0x000000ff
        /*0490*/ 	.word	0x000000e8
        /*0494*/ 	.short	0x0100
        /*0496*/ 	.byte	0x04
	.zero		1


	//   ....[59]....
        /*0498*/ 	.word	0x000009d0
        /*049c*/ 	.word	0x000000ff
        /*04a0*/ 	.word	0x00000298
        /*04a4*/ 	.short	0x0100
        /*04a6*/ 	.byte	0x04
	.zero		1


	//   ....[60]....
        /*04a8*/ 	.word	0x000009e0
        /*04ac*/ 	.word	0x000000ff
        /*04b0*/ 	.word	0x000000f0
        /*04b4*/ 	.short	0x0100
        /*04b6*/ 	.byte	0x04
	.zero		1


	//   ....[61]....
        /*04b8*/ 	.word	0x000009f0
        /*04bc*/ 	.word	0x000000ff
        /*04c0*/ 	.word	0x000002a0
        /*04c4*/ 	.short	0x0100
        /*04c6*/ 	.byte	0x04
	.zero		1


	//   ....[62]....
        /*04c8*/ 	.word	0x00000a00
        /*04cc*/ 	.word	0x000000ff
        /*04d0*/ 	.word	0x000000f8
        /*04d4*/ 	.short	0x0100
        /*04d6*/ 	.byte	0x04
	.zero		1


	//   ....[63]....
        /*04d8*/ 	.word	0x00000a10
        /*04dc*/ 	.word	0x000000ff
        /*04e0*/ 	.word	0x000002a8
        /*04e4*/ 	.short	0x0100
        /*04e6*/ 	.byte	0x04
	.zero		1


	//   ....[64]....
        /*04e8*/ 	.word	0x00000a20
        /*04ec*/ 	.word	0x000000ff
        /*04f0*/ 	.word	0x00000100
        /*04f4*/ 	.short	0x0100
        /*04f6*/ 	.byte	0x04
	.zero		1


	//   ....[65]....
        /*04f8*/ 	.word	0x00000a30
        /*04fc*/ 	.word	0x000000ff
        /*0500*/ 	.word	0x000002b0
        /*0504*/ 	.short	0x0100
        /*0506*/ 	.byte	0x04
	.zero		1


	//   ....[66]....
        /*0508*/ 	.word	0x00000a40
        /*050c*/ 	.word	0x000000ff
        /*0510*/ 	.word	0x00000108
        /*0514*/ 	.short	0x0100
        /*0516*/ 	.byte	0x04
	.zero		1


	//   ....[67]....
        /*0518*/ 	.word	0x00000a50
        /*051c*/ 	.word	0x000000ff
        /*0520*/ 	.word	0x000002b8
        /*0524*/ 	.short	0x0100
        /*0526*/ 	.byte	0x04
	.zero		1


	//   ....[68]....
        /*0528*/ 	.word	0x00000a60
        /*052c*/ 	.word	0x000000ff
        /*0530*/ 	.word	0x00000110
        /*0534*/ 	.short	0x0100
        /*0536*/ 	.byte	0x04
	.zero		1


	//   ....[69]....
        /*0538*/ 	.word	0x00000a70
        /*053c*/ 	.word	0x000000ff
        /*0540*/ 	.word	0x000002c0
        /*0544*/ 	.short	0x0100
        /*0546*/ 	.byte	0x04
	.zero		1


	//   ....[70]....
        /*0548*/ 	.word	0x00000a80
        /*054c*/ 	.word	0x000000ff
        /*0550*/ 	.word	0x00000118
        /*0554*/ 	.short	0x0100
        /*0556*/ 	.byte	0x04
	.zero		1


	//   ....[71]....
        /*0558*/ 	.word	0x00000a90
        /*055c*/ 	.word	0x000000ff
        /*0560*/ 	.word	0x000002c8
        /*0564*/ 	.short	0x0100
        /*0566*/ 	.byte	0x04
	.zero		1


	//   ....[72]....
        /*0568*/ 	.word	0x00000aa0
        /*056c*/ 	.word	0x000000ff
        /*0570*/ 	.word	0x00000120
        /*0574*/ 	.short	0x0100
        /*0576*/ 	.byte	0x04
	.zero		1


	//   ....[73]....
        /*0578*/ 	.word	0x00000ab0
        /*057c*/ 	.word	0x000000ff
        /*0580*/ 	.word	0x000002d0
        /*0584*/ 	.short	0x0100
        /*0586*/ 	.byte	0x04
	.zero		1


	//   ....[74]....
        /*0588*/ 	.word	0x00000ac0
        /*058c*/ 	.word	0x000000ff
        /*0590*/ 	.word	0x00000128
        /*0594*/ 	.short	0x0100
        /*0596*/ 	.byte	0x04
	.zero		1


	//   ....[75]....
        /*0598*/ 	.word	0x00000ad0
        /*059c*/ 	.word	0x000000ff
        /*05a0*/ 	.word	0x000002d8
        /*05a4*/ 	.short	0x0100
        /*05a6*/ 	.byte	0x04
	.zero		1


	//   ....[76]....
        /*05a8*/ 	.word	0x00000ae0
        /*05ac*/ 	.word	0x000000ff
        /*05b0*/ 	.word	0x00000130
        /*05b4*/ 	.short	0x0100
        /*05b6*/ 	.byte	0x04
	.zero		1


	//   ....[77]....
        /*05b8*/ 	.word	0x00000af0
        /*05bc*/ 	.word	0x000000ff
        /*05c0*/ 	.word	0x000002e0
        /*05c4*/ 	.short	0x0100
        /*05c6*/ 	.byte	0x04
	.zero		1


	//   ....[78]....
        /*05c8*/ 	.word	0x00000b00
        /*05cc*/ 	.word	0x000000ff
        /*05d0*/ 	.word	0x00000138
        /*05d4*/ 	.short	0x0100
        /*05d6*/ 	.byte	0x04
	.zero		1


	//   ....[79]....
        /*05d8*/ 	.word	0x00000b10
        /*05dc*/ 	.word	0x000000ff
        /*05e0*/ 	.word	0x000002e8
        /*05e4*/ 	.short	0x0100
        /*05e6*/ 	.byte	0x04
	.zero		1


	//   ....[80]....
        /*05e8*/ 	.word	0x00000b20
        /*05ec*/ 	.word	0x000000ff
        /*05f0*/ 	.word	0x00000140
        /*05f4*/ 	.short	0x0100
        /*05f6*/ 	.byte	0x04
	.zero		1


	//   ....[81]....
        /*05f8*/ 	.word	0x00000b30
        /*05fc*/ 	.word	0x000000ff
        /*0600*/ 	.word	0x000002f0
        /*0604*/ 	.short	0x0100
        /*0606*/ 	.byte	0x04
	.zero		1


	//   ....[82]....
        /*0608*/ 	.word	0x00000b40
        /*060c*/ 	.word	0x000000ff
        /*0610*/ 	.word	0x00000148
        /*0614*/ 	.short	0x0100
        /*0616*/ 	.byte	0x04
	.zero		1


	//   ....[83]....
        /*0618*/ 	.word	0x00000b50
        /*061c*/ 	.word	0x000000ff
        /*0620*/ 	.word	0x000002f8
        /*0624*/ 	.short	0x0100
        /*0626*/ 	.byte	0x04
	.zero		1


	//   ....[84]....
        /*0628*/ 	.word	0x00000b60
        /*062c*/ 	.word	0x000000ff
        /*0630*/ 	.word	0x00000150
        /*0634*/ 	.short	0x0100
        /*0636*/ 	.byte	0x04
	.zero		1


	//   ....[85]....
        /*0638*/ 	.word	0x00000b70
        /*063c*/ 	.word	0x000000ff
        /*0640*/ 	.word	0x00000300
        /*0644*/ 	.short	0x0100
        /*0646*/ 	.byte	0x04
	.zero		1


	//   ....[86]....
        /*0648*/ 	.word	0x00000b80
        /*064c*/ 	.word	0x000000ff
        /*0650*/ 	.word	0x00000158
        /*0654*/ 	.short	0x0100
        /*0656*/ 	.byte	0x04
	.zero		1


	//   ....[87]....
        /*0658*/ 	.word	0x00000b90
        /*065c*/ 	.word	0x000000ff
        /*0660*/ 	.word	0x00000308
        /*0664*/ 	.short	0x0100
        /*0666*/ 	.byte	0x04
	.zero		1


	//   ....[88]....
        /*0668*/ 	.word	0x00000ba0
        /*066c*/ 	.word	0x000000ff
        /*0670*/ 	.word	0x00000160
        /*0674*/ 	.short	0x0100
        /*0676*/ 	.byte	0x04
	.zero		1


	//   ....[89]....
        /*0678*/ 	.word	0x00000bb0
        /*067c*/ 	.word	0x000000ff
        /*0680*/ 	.word	0x00000310
        /*0684*/ 	.short	0x0100
        /*0686*/ 	.byte	0x04
	.zero		1


	//   ....[90]....
        /*0688*/ 	.word	0x00000bc0
        /*068c*/ 	.word	0x000000ff
        /*0690*/ 	.word	0x00000168
        /*0694*/ 	.short	0x0100
        /*0696*/ 	.byte	0x04
	.zero		1


	//   ....[91]....
        /*0698*/ 	.word	0x00000bd0
        /*069c*/ 	.word	0x000000ff
        /*06a0*/ 	.word	0x00000318
        /*06a4*/ 	.short	0x0100
        /*06a6*/ 	.byte	0x04
	.zero		1


	//   ....[92]....
        /*06a8*/ 	.word	0x00000be0
        /*06ac*/ 	.word	0x000000ff
        /*06b0*/ 	.word	0x00000170
        /*06b4*/ 	.short	0x0100
        /*06b6*/ 	.byte	0x04
	.zero		1


	//   ....[93]....
        /*06b8*/ 	.word	0x00000bf0
        /*06bc*/ 	.word	0x000000ff
        /*06c0*/ 	.word	0x00000320
        /*06c4*/ 	.short	0x0100
        /*06c6*/ 	.byte	0x04
	.zero		1


	//   ....[94]....
        /*06c8*/ 	.word	0x00000c00
        /*06cc*/ 	.word	0x000000ff
        /*06d0*/ 	.word	0x00000178
        /*06d4*/ 	.short	0x0100
        /*06d6*/ 	.byte	0x04
	.zero		1


	//   ....[95]....
        /*06d8*/ 	.word	0x00000c10
        /*06dc*/ 	.word	0x000000ff
        /*06e0*/ 	.word	0x00000328
        /*06e4*/ 	.short	0x0100
        /*06e6*/ 	.byte	0x04
	.zero		1


	//   ....[96]....
        /*06e8*/ 	.word	0x00000c20
        /*06ec*/ 	.word	0x000000ff
        /*06f0*/ 	.word	0x00000180
        /*06f4*/ 	.short	0x0100
        /*06f6*/ 	.byte	0x04
	.zero		1


	//   ....[97]....
        /*06f8*/ 	.word	0x00000c30
        /*06fc*/ 	.word	0x000000ff
        /*0700*/ 	.word	0x00000330
        /*0704*/ 	.short	0x0100
        /*0706*/ 	.byte	0x04
	.zero		1


	//   ....[98]....
        /*0708*/ 	.word	0x00000c40
        /*070c*/ 	.word	0x000000ff
        /*0710*/ 	.word	0x00000188
        /*0714*/ 	.short	0x0100
        /*0716*/ 	.byte	0x04
	.zero		1


	//   ....[99]....
        /*0718*/ 	.word	0x00000c50
        /*071c*/ 	.word	0x000000ff
        /*0720*/ 	.word	0x00000338
        /*0724*/ 	.short	0x0100
        /*0726*/ 	.byte	0x04
	.zero		1


	//   ....[100]....
        /*0728*/ 	.word	0x00000c60
        /*072c*/ 	.word	0x000000ff
        /*0730*/ 	.word	0x00000190
        /*0734*/ 	.short	0x0100
        /*0736*/ 	.byte	0x04
	.zero		1


	//   ....[101]....
        /*0738*/ 	.word	0x00000c70
        /*073c*/ 	.word	0x000000ff
        /*0740*/ 	.word	0x00000340
        /*0744*/ 	.short	0x0100
        /*0746*/ 	.byte	0x04
	.zero		1


	//   ....[102]....
        /*0748*/ 	.word	0x00000c80
        /*074c*/ 	.word	0x000000ff
        /*0750*/ 	.word	0x00000198
        /*0754*/ 	.short	0x0100
        /*0756*/ 	.byte	0x04
	.zero		1


	//   ....[103]....
        /*0758*/ 	.word	0x00000c90
        /*075c*/ 	.word	0x000000ff
        /*0760*/ 	.word	0x00000348
        /*0764*/ 	.short	0x0100
        /*0766*/ 	.byte	0x04
	.zero		1


	//   ....[104]....
        /*0768*/ 	.word	0x00000ca0
        /*076c*/ 	.word	0x000000ff
        /*0770*/ 	.word	0x000001a0
        /*0774*/ 	.short	0x0100
        /*0776*/ 	.byte	0x04
	.zero		1


	//   ....[105]....
        /*0778*/ 	.word	0x00000cb0
        /*077c*/ 	.word	0x000000ff
        /*0780*/ 	.word	0x00000350
        /*0784*/ 	.short	0x0100
        /*0786*/ 	.byte	0x04
	.zero		1


	//   ....[106]....
        /*0788*/ 	.word	0x00000cc0
        /*078c*/ 	.word	0x000000ff
        /*0790*/ 	.word	0x000001a8
        /*0794*/ 	.short	0x0100
        /*0796*/ 	.byte	0x04
	.zero		1


	//   ....[107]....
        /*0798*/ 	.word	0x00000cd0
        /*079c*/ 	.word	0x000000ff
        /*07a0*/ 	.word	0x00000358
        /*07a4*/ 	.short	0x0100
        /*07a6*/ 	.byte	0x04
	.zero		1


	//   ....[108]....
        /*07a8*/ 	.word	0x00000e10
        /*07ac*/ 	.word	0x000000ff
        /*07b0*/ 	.word	0x00000360
        /*07b4*/ 	.short	0x0100
        /*07b6*/ 	.byte	0x04
	.zero		1


	//   ....[109]....
        /*07b8*/ 	.word	0x00000e20
        /*07bc*/ 	.word	0x000000ff
        /*07c0*/ 	.word	0x00000368
        /*07c4*/ 	.short	0x0100
        /*07c6*/ 	.byte	0x04
	.zero		1


	//   ....[110]....
        /*07c8*/ 	.word	0x00000f10
        /*07cc*/ 	.word	0x000000ff
        /*07d0*/ 	.word	0x00000370
        /*07d4*/ 	.short	0x0100
        /*07d6*/ 	.byte	0x06
	.zero		1


	//   ....[111]....
        /*07d8*/ 	.word	0x00000f20
        /*07dc*/ 	.word	0x000000ff
        /*07e0*/ 	.word	0x00000378
        /*07e4*/ 	.short	0x0100
        /*07e6*/ 	.byte	0x06
	.zero		1


	//   ....[112]....
        /*07e8*/ 	.word	0x00001060
        /*07ec*/ 	.word	0x000000ff
        /*07f0*/ 	.word	0x00000380
        /*07f4*/ 	.short	0x0100
        /*07f6*/ 	.byte	0x06
	.zero		1


	//   ....[113]....
        /*07f8*/ 	.word	0x00001070
        /*07fc*/ 	.word	0x000000ff
        /*0800*/ 	.word	0x00000390
        /*0804*/ 	.short	0x0100
        /*0806*/ 	.byte	0x06
	.zero		1


	//   ....[114]....
        /*0808*/ 	.word	0x00001080
        /*080c*/ 	.word	0x000000ff
        /*0810*/ 	.word	0x00000388
        /*0814*/ 	.short	0x0100
        /*0816*/ 	.byte	0x06
	.zero		1


	//   ....[115]....
        /*0818*/ 	.word	0x00001090
        /*081c*/ 	.word	0x000000ff
        /*0820*/ 	.word	0x00000398
        /*0824*/ 	.short	0x0100
        /*0826*/ 	.byte	0x06
	.zero		1


	//   ....[116]....
        /*0828*/ 	.word	0x000011c0
        /*082c*/ 	.word	0x000000ff
        /*0830*/ 	.word	0x000003a0
        /*0834*/ 	.short	0x0100
        /*0836*/ 	.byte	0x04
	.zero		1


	//   ....[117]....
        /*0838*/ 	.word	0x000011d0
        /*083c*/ 	.word	0x000000ff
        /*0840*/ 	.word	0x000003c0
        /*0844*/ 	.short	0x0100
        /*0846*/ 	.byte	0x04
	.zero		1


	//   ....[118]....
        /*0848*/ 	.word	0x000011e0
        /*084c*/ 	.word	0x000000ff
        /*0850*/ 	.word	0x000003a8
        /*0854*/ 	.short	0x0100
        /*0856*/ 	.byte	0x04
	.zero		1


	//   ....[119]....
        /*0858*/ 	.word	0x000011f0
        /*085c*/ 	.word	0x000000ff
        /*0860*/ 	.word	0x000003c8
        /*0864*/ 	.short	0x0100
        /*0866*/ 	.byte	0x04
	.zero		1


	//   ....[120]....
        /*0868*/ 	.word	0x00001200
        /*086c*/ 	.word	0x000000ff
        /*0870*/ 	.word	0x000003b0
        /*0874*/ 	.short	0x0100
        /*0876*/ 	.byte	0x04
	.zero		1


	//   ....[121]....
        /*0878*/ 	.word	0x00001210
        /*087c*/ 	.word	0x000000ff
        /*0880*/ 	.word	0x000003d0
        /*0884*/ 	.short	0x0100
        /*0886*/ 	.byte	0x04
	.zero		1


	//   ....[122]....
        /*0888*/ 	.word	0x00001220
        /*088c*/ 	.word	0x000000ff
        /*0890*/ 	.word	0x000003b8
        /*0894*/ 	.short	0x0100
        /*0896*/ 	.byte	0x04
	.zero		1


	//   ....[123]....
        /*0898*/ 	.word	0x00001230
        /*089c*/ 	.word	0x000000ff
        /*08a0*/ 	.word	0x000003d8
        /*08a4*/ 	.short	0x0100
        /*08a6*/ 	.byte	0x04
	.zero		1


	//   ....[124]....
        /*08a8*/ 	.word	0x00001320
        /*08ac*/ 	.word	0x000000ff
        /*08b0*/ 	.word	0x000003e0
        /*08b4*/ 	.short	0x0100
        /*08b6*/ 	.byte	0x04
	.zero		1


	//   ....[125]....
        /*08b8*/ 	.word	0x00001330
        /*08bc*/ 	.word	0x000000ff
        /*08c0*/ 	.word	0x000003f0
        /*08c4*/ 	.short	0x0100
        /*08c6*/ 	.byte	0x04
	.zero		1


	//   ....[126]....
        /*08c8*/ 	.word	0x00001340
        /*08cc*/ 	.word	0x000000ff
        /*08d0*/ 	.word	0x000003e8
        /*08d4*/ 	.short	0x0100
        /*08d6*/ 	.byte	0x04
	.zero		1


	//   ....[127]....
        /*08d8*/ 	.word	0x00001350
        /*08dc*/ 	.word	0x000000ff
        /*08e0*/ 	.word	0x000003f8
        /*08e4*/ 	.short	0x0100
        /*08e6*/ 	.byte	0x04
	.zero		1


	//   ....[128]....
        /*08e8*/ 	.word	0x00001e70
        /*08ec*/ 	.word	0x00000000
        /*08f0*/ 	.word	0x000003f0
        /*08f4*/ 	.short	0x010a
        /*08f6*/ 	.byte	0xff
	.zero		1


	//   ....[129]....
        /*08f8*/ 	.word	0x00001ea0
        /*08fc*/ 	.word	0x00000000
        /*0900*/ 	.word	0x000003e0
        /*0904*/ 	.short	0x0101
        /*0906*/ 	.byte	0xff
	.zero		1


	//   ....[130]....
        /*0908*/ 	.word	0x00001f70
        /*090c*/ 	.word	0x000000ff
        /*0910*/ 	.word	0x000001b0
        /*0914*/ 	.short	0x010a
        /*0916*/ 	.byte	0x04
	.zero		1


	//   ....[131]....
        /*0918*/ 	.word	0x00001ff0
        /*091c*/ 	.word	0x000000ff
        /*0920*/ 	.word	0x000001b0
        /*0924*/ 	.short	0x010a
        /*0926*/ 	.byte	0x21
	.zero		1


	//   ....[132]....
        /*0928*/ 	.word	0x00002190
        /*092c*/ 	.word	0x000000ff
        /*0930*/ 	.word	0x000001b0
        /*0934*/ 	.short	0x010a
        /*0936*/ 	.byte	0x08
	.zero		1


	//   ....[133]....
        /*0938*/ 	.word	0x000022a0
        /*093c*/ 	.word	0x000000ff
        /*0940*/ 	.word	0x00000378
        /*0944*/ 	.short	0x0101
        /*0946*/ 	.byte	0x06
	.zero		1


	//   ....[134]....
        /*0948*/ 	.word	0x000022c0
        /*094c*/ 	.word	0x000000ff
        /*0950*/ 	.word	0x000001b0
        /*0954*/ 	.short	0x010a
        /*0956*/ 	.byte	0x04
	.zero		1


	//   ....[135]....
        /*0958*/ 	.word	0x00002340
        /*095c*/ 	.word	0x000000ff
        /*0960*/ 	.word	0x000001b0
        /*0964*/ 	.short	0x010a
        /*0966*/ 	.byte	0x11
	.zero		1


	//   ....[136]....
        /*0968*/ 	.word	0x000024e0
        /*096c*/ 	.word	0x000000ff
        /*0970*/ 	.word	0x000001b0
        /*0974*/ 	.short	0x010a
        /*0976*/ 	.byte	0x07
	.zero		1


	//   ....[137]....
        /*0978*/ 	.word	0x00002620
        /*097c*/ 	.word	0x00000003
        /*0980*/ 	.word	0x00000380
        /*0984*/ 	.short	0x010a
        /*0986*/ 	.byte	0xff
	.zero		1


	//   ....[138]....
        /*0988*/ 	.word	0x00002770
        /*098c*/ 	.word	0x00000000
        /*0990*/ 	.word	0x00000000
        /*0994*/ 	.short	0x0101
        /*0996*/ 	.byte	0xff
	.zero		1


	//   ....[139]....
        /*0998*/ 	.word	0x00002d10
        /*099c*/ 	.word	0x000000ff
        /*09a0*/ 	.word	0x00000000
        /*09a4*/ 	.short	0x010a
        /*09a6*/ 	.byte	0x04
	.zero		1


	//   ....[140]....
        /*09a8*/ 	.word	0x00002da0
        /*09ac*/ 	.word	0x000000ff
        /*09b0*/ 	.word	0x00000000
        /*09b4*/ 	.short	0x010a
        /*09b6*/ 	.byte	0x05
	.zero		1


	//   ....[141]....
        /*09b8*/ 	.word	0x00002e30
        /*09bc*/ 	.word	0x000000ff
        /*09c0*/ 	.word	0x00000000
        /*09c4*/ 	.short	0x010a
        /*09c6*/ 	.byte	0x05
	.zero		1


	//   ....[142]....
        /*09c8*/ 	.word	0x00002ec0
        /*09cc*/ 	.word	0x000000ff
        /*09d0*/ 	.word	0x00000000
        /*09d4*/ 	.short	0x010a
        /*09d6*/ 	.byte	0x05
	.zero		1


	//   ....[143]....
        /*09d8*/ 	.word	0x00002f50
        /*09dc*/ 	.word	0x000000ff
        /*09e0*/ 	.word	0x00000000
        /*09e4*/ 	.short	0x010a
        /*09e6*/ 	.byte	0x05
	.zero		1


	//   ....[144]....
        /*09e8*/ 	.word	0x00002fe0
        /*09ec*/ 	.word	0x000000ff
        /*09f0*/ 	.word	0x00000000
        /*09f4*/ 	.short	0x010a
        /*09f6*/ 	.byte	0x05
	.zero		1


	//   ....[145]....
        /*09f8*/ 	.word	0x00003070
        /*09fc*/ 	.word	0x000000ff
        /*0a00*/ 	.word	0x00000000
        /*0a04*/ 	.short	0x010a
        /*0a06*/ 	.byte	0x05
	.zero		1


	//   ....[146]....
        /*0a08*/ 	.word	0x00003100
        /*0a0c*/ 	.word	0x000000ff
        /*0a10*/ 	.word	0x00000000
        /*0a14*/ 	.short	0x010a
        /*0a16*/ 	.byte	0x05
	.zero		1


	//   ....[147]....
        /*0a18*/ 	.word	0x00003190
        /*0a1c*/ 	.word	0x000000ff
        /*0a20*/ 	.word	0x00000000
        /*0a24*/ 	.short	0x010a
        /*0a26*/ 	.byte	0x05
	.zero		1


	//   ....[148]....
        /*0a28*/ 	.word	0x00003220
        /*0a2c*/ 	.word	0x000000ff
        /*0a30*/ 	.word	0x00000000
        /*0a34*/ 	.short	0x010a
        /*0a36*/ 	.byte	0x05
	.zero		1


	//   ....[149]....
        /*0a38*/ 	.word	0x000032b0
        /*0a3c*/ 	.word	0x000000ff
        /*0a40*/ 	.word	0x00000000
        /*0a44*/ 	.short	0x010a
        /*0a46*/ 	.byte	0x05
	.zero		1


	//   ....[150]....
        /*0a48*/ 	.word	0x00003340
        /*0a4c*/ 	.word	0x000000ff
        /*0a50*/ 	.word	0x00000000
        /*0a54*/ 	.short	0x010a
        /*0a56*/ 	.byte	0x05
	.zero		1


	//   ....[151]....
        /*0a58*/ 	.word	0x000033d0
        /*0a5c*/ 	.word	0x000000ff
        /*0a60*/ 	.word	0x00000000
        /*0a64*/ 	.short	0x010a
        /*0a66*/ 	.byte	0x05
	.zero		1


	//   ....[152]....
        /*0a68*/ 	.word	0x00003460
        /*0a6c*/ 	.word	0x000000ff
        /*0a70*/ 	.word	0x00000000
        /*0a74*/ 	.short	0x010a
        /*0a76*/ 	.byte	0x05
	.zero		1


	//   ....[153]....
        /*0a78*/ 	.word	0x000034f0
        /*0a7c*/ 	.word	0x000000ff
        /*0a80*/ 	.word	0x00000000
        /*0a84*/ 	.short	0x010a
        /*0a86*/ 	.byte	0x05
	.zero		1


	//   ....[154]....
        /*0a88*/ 	.word	0x00003580
        /*0a8c*/ 	.word	0x000000ff
        /*0a90*/ 	.word	0x00000000
        /*0a94*/ 	.short	0x010a
        /*0a96*/ 	.byte	0x05
	.zero		1


	//   ....[155]....
        /*0a98*/ 	.word	0x00003610
        /*0a9c*/ 	.word	0x000000ff
        /*0aa0*/ 	.word	0x00000000
        /*0aa4*/ 	.short	0x010a
        /*0aa6*/ 	.byte	0x05
	.zero		1


	//   ....[156]....
        /*0aa8*/ 	.word	0x000036a0
        /*0aac*/ 	.word	0x000000ff
        /*0ab0*/ 	.word	0x00000000
        /*0ab4*/ 	.short	0x010a
        /*0ab6*/ 	.byte	0x05
	.zero		1


	//   ....[157]....
        /*0ab8*/ 	.word	0x00003730
        /*0abc*/ 	.word	0x000000ff
        /*0ac0*/ 	.word	0x00000000
        /*0ac4*/ 	.short	0x010a
        /*0ac6*/ 	.byte	0x05
	.zero		1


	//   ....[158]....
        /*0ac8*/ 	.word	0x000037c0
        /*0acc*/ 	.word	0x000000ff
        /*0ad0*/ 	.word	0x00000000
        /*0ad4*/ 	.short	0x010a
        /*0ad6*/ 	.byte	0x05
	.zero		1


	//   ....[159]....
        /*0ad8*/ 	.word	0x00003850
        /*0adc*/ 	.word	0x000000ff
        /*0ae0*/ 	.word	0x00000000
        /*0ae4*/ 	.short	0x010a
        /*0ae6*/ 	.byte	0x05
	.zero		1


	//   ....[160]....
        /*0ae8*/ 	.word	0x000038e0
        /*0aec*/ 	.word	0x000000ff
        /*0af0*/ 	.word	0x00000000
        /*0af4*/ 	.short	0x010a
        /*0af6*/ 	.byte	0x05
	.zero		1


	//   ....[161]....
        /*0af8*/ 	.word	0x00003970
        /*0afc*/ 	.word	0x000000ff
        /*0b00*/ 	.word	0x00000000
        /*0b04*/ 	.short	0x010a
        /*0b06*/ 	.byte	0x05
	.zero		1


	//   ....[162]....
        /*0b08*/ 	.word	0x00003a00
        /*0b0c*/ 	.word	0x000000ff
        /*0b10*/ 	.word	0x00000000
        /*0b14*/ 	.short	0x010a
        /*0b16*/ 	.byte	0x05
	.zero		1


	//   ....[163]....
        /*0b18*/ 	.word	0x00003a90
        /*0b1c*/ 	.word	0x000000ff
        /*0b20*/ 	.word	0x00000000
        /*0b24*/ 	.short	0x010a
        /*0b26*/ 	.byte	0x05
	.zero		1


	//   ....[164]....
        /*0b28*/ 	.word	0x00003b20
        /*0b2c*/ 	.word	0x000000ff
        /*0b30*/ 	.word	0x00000000
        /*0b34*/ 	.short	0x010a
        /*0b36*/ 	.byte	0x05
	.zero		1


	//   ....[165]....
        /*0b38*/ 	.word	0x00003bb0
        /*0b3c*/ 	.word	0x000000ff
        /*0b40*/ 	.word	0x00000000
        /*0b44*/ 	.short	0x010a
        /*0b46*/ 	.byte	0x05
	.zero		1


	//   ....[166]....
        /*0b48*/ 	.word	0x00003c40
        /*0b4c*/ 	.word	0x000000ff
        /*0b50*/ 	.word	0x00000000
        /*0b54*/ 	.short	0x010a
        /*0b56*/ 	.byte	0x05
	.zero		1


	//   ....[167]....
        /*0b58*/ 	.word	0x00003cd0
        /*0b5c*/ 	.word	0x000000ff
        /*0b60*/ 	.word	0x00000000
        /*0b64*/ 	.short	0x010a
        /*0b66*/ 	.byte	0x05
	.zero		1


	//   ....[168]....
        /*0b68*/ 	.word	0x00003d60
        /*0b6c*/ 	.word	0x000000ff
        /*0b70*/ 	.word	0x00000000
        /*0b74*/ 	.short	0x010a
        /*0b76*/ 	.byte	0x05
	.zero		1


	//   ....[169]....
        /*0b78*/ 	.word	0x00003df0
        /*0b7c*/ 	.word	0x000000ff
        /*0b80*/ 	.word	0x00000000
        /*0b84*/ 	.short	0x010a
        /*0b86*/ 	.byte	0x05
	.zero		1


	//   ....[170]....
        /*0b88*/ 	.word	0x00003e80
        /*0b8c*/ 	.word	0x000000ff
        /*0b90*/ 	.word	0x00000000
        /*0b94*/ 	.short	0x010a
        /*0b96*/ 	.byte	0x05
	.zero		1


	//   ....[171]....
        /*0b98*/ 	.word	0x00003f10
        /*0b9c*/ 	.word	0x000000ff
        /*0ba0*/ 	.word	0x00000000
        /*0ba4*/ 	.short	0x010a
        /*0ba6*/ 	.byte	0x05
	.zero		1


	//   ....[172]....
        /*0ba8*/ 	.word	0x00003fa0
        /*0bac*/ 	.word	0x000000ff
        /*0bb0*/ 	.word	0x00000000
        /*0bb4*/ 	.short	0x010a
        /*0bb6*/ 	.byte	0x05
	.zero		1


	//   ....[173]....
        /*0bb8*/ 	.word	0x00004030
        /*0bbc*/ 	.word	0x000000ff
        /*0bc0*/ 	.word	0x00000000
        /*0bc4*/ 	.short	0x010a
        /*0bc6*/ 	.byte	0x05
	.zero		1


	//   ....[174]....
        /*0bc8*/ 	.word	0x000040c0
        /*0bcc*/ 	.word	0x000000ff
        /*0bd0*/ 	.word	0x00000000
        /*0bd4*/ 	.short	0x010a
        /*0bd6*/ 	.byte	0x05
	.zero		1


	//   ....[175]....
        /*0bd8*/ 	.word	0x00004150
        /*0bdc*/ 	.word	0x000000ff
        /*0be0*/ 	.word	0x00000000
        /*0be4*/ 	.short	0x010a
        /*0be6*/ 	.byte	0x05
	.zero		1


	//   ....[176]....
        /*0be8*/ 	.word	0x000041e0
        /*0bec*/ 	.word	0x000000ff
        /*0bf0*/ 	.word	0x00000000
        /*0bf4*/ 	.short	0x010a
        /*0bf6*/ 	.byte	0x05
	.zero		1


	//   ....[177]....
        /*0bf8*/ 	.word	0x00004270
        /*0bfc*/ 	.word	0x000000ff
        /*0c00*/ 	.word	0x00000000
        /*0c04*/ 	.short	0x010a
        /*0c06*/ 	.byte	0x05
	.zero		1


	//   ....[178]....
        /*0c08*/ 	.word	0x00004300
        /*0c0c*/ 	.word	0x000000ff
        /*0c10*/ 	.word	0x00000000
        /*0c14*/ 	.short	0x010a
        /*0c16*/ 	.byte	0x05
	.zero		1


	//   ....[179]....
        /*0c18*/ 	.word	0x00004390
        /*0c1c*/ 	.word	0x000000ff
        /*0c20*/ 	.word	0x00000000
        /*0c24*/ 	.short	0x010a
        /*0c26*/ 	.byte	0x05
	.zero		1


	//   ....[180]....
        /*0c28*/ 	.word	0x00004420
        /*0c2c*/ 	.word	0x000000ff
        /*0c30*/ 	.word	0x00000000
        /*0c34*/ 	.short	0x010a
        /*0c36*/ 	.byte	0x05
	.zero		1


	//   ....[181]....
        /*0c38*/ 	.word	0x000044b0
        /*0c3c*/ 	.word	0x000000ff
        /*0c40*/ 	.word	0x00000000
        /*0c44*/ 	.short	0x010a
        /*0c46*/ 	.byte	0x05
	.zero		1


	//   ....[182]....
        /*0c48*/ 	.word	0x00004540
        /*0c4c*/ 	.word	0x000000ff
        /*0c50*/ 	.word	0x00000000
        /*0c54*/ 	.short	0x010a
        /*0c56*/ 	.byte	0x05
	.zero		1


	//   ....[183]....
        /*0c58*/ 	.word	0x000045d0
        /*0c5c*/ 	.word	0x000000ff
        /*0c60*/ 	.word	0x00000000
        /*0c64*/ 	.short	0x010a
        /*0c66*/ 	.byte	0x05
	.zero		1


	//   ....[184]....
        /*0c68*/ 	.word	0x00004660
        /*0c6c*/ 	.word	0x000000ff
        /*0c70*/ 	.word	0x00000000
        /*0c74*/ 	.short	0x010a
        /*0c76*/ 	.byte	0x05
	.zero		1


	//   ....[185]....
        /*0c78*/ 	.word	0x000046f0
        /*0c7c*/ 	.word	0x000000ff
        /*0c80*/ 	.word	0x00000000
        /*0c84*/ 	.short	0x010a
        /*0c86*/ 	.byte	0x05
	.zero		1


	//   ....[186]....
        /*0c88*/ 	.word	0x00004780
        /*0c8c*/ 	.word	0x000000ff
        /*0c90*/ 	.word	0x00000000
        /*0c94*/ 	.short	0x010a
        /*0c96*/ 	.byte	0x05
	.zero		1


	//   ....[187]....
        /*0c98*/ 	.word	0x00004810
        /*0c9c*/ 	.word	0x000000ff
        /*0ca0*/ 	.word	0x00000000
        /*0ca4*/ 	.short	0x010a
        /*0ca6*/ 	.byte	0x05
	.zero		1


	//   ....[188]....
        /*0ca8*/ 	.word	0x000048a0
        /*0cac*/ 	.word	0x000000ff
        /*0cb0*/ 	.word	0x00000000
        /*0cb4*/ 	.short	0x010a
        /*0cb6*/ 	.byte	0x05
	.zero		1


	//   ....[189]....
        /*0cb8*/ 	.word	0x00004930
        /*0cbc*/ 	.word	0x000000ff
        /*0cc0*/ 	.word	0x00000000
        /*0cc4*/ 	.short	0x010a
        /*0cc6*/ 	.byte	0x05
	.zero		1


	//   ....[190]....
        /*0cc8*/ 	.word	0x000049c0
        /*0ccc*/ 	.word	0x000000ff
        /*0cd0*/ 	.word	0x00000000
        /*0cd4*/ 	.short	0x010a
        /*0cd6*/ 	.byte	0x05
	.zero		1


	//   ....[191]....
        /*0cd8*/ 	.word	0x00004a50
        /*0cdc*/ 	.word	0x000000ff
        /*0ce0*/ 	.word	0x00000000
        /*0ce4*/ 	.short	0x010a
        /*0ce6*/ 	.byte	0x05
	.zero		1


	//   ....[192]....
        /*0ce8*/ 	.word	0x00004af0
        /*0cec*/ 	.word	0x00000000
        /*0cf0*/ 	.word	0x00000000
        /*0cf4*/ 	.short	0x010a
        /*0cf6*/ 	.byte	0xff
	.zero		1


	//   ....[193]....
        /*0cf8*/ 	.word	0x00004c10
        /*0cfc*/ 	.word	0x00000002
        /*0d00*/ 	.word	0x000003e0
        /*0d04*/ 	.short	0x010a
        /*0d06*/ 	.byte	0xff
	.zero		1


	//   ....[194]....
        /*0d08*/ 	.word	0x00004c80
        /*0d0c*/ 	.word	0x00000002
        /*0d10*/ 	.word	0x00000000
        /*0d14*/ 	.short	0x0101
        /*0d16*/ 	.byte	0xff
	.zero		1


	//   ....[195]....
        /*0d18*/ 	.word	0x00004ca0
        /*0d1c*/ 	.word	0x000000ff
        /*0d20*/ 	.word	0x00000390
        /*0d24*/ 	.short	0x010a
        /*0d26*/ 	.byte	0x04
	.zero		1


	//   ....[196]....
        /*0d28*/ 	.word	0x00004dc0
        /*0d2c*/ 	.word	0x00000002
        /*0d30*/ 	.word	0x00000380
        /*0d34*/ 	.short	0x010a
        /*0d36*/ 	.byte	0xff
	.zero		1


	//   ....[197]....
        /*0d38*/ 	.word	0x00004ec0
        /*0d3c*/ 	.word	0x00000002
        /*0d40*/ 	.word	0x00000000
        /*0d44*/ 	.short	0x0101
        /*0d46*/ 	.byte	0xff
	.zero		1


	//   ....[198]....
        /*0d48*/ 	.word	0x00004f50
        /*0d4c*/ 	.word	0x000000ff
        /*0d50*/ 	.word	0x00000390
        /*0d54*/ 	.short	0x0106
        /*0d56*/ 	.byte	0x04
	.zero		1


	//   ....[199]....
        /*0d58*/ 	.word	0x00004f70
        /*0d5c*/ 	.word	0x000000ff
        /*0d60*/ 	.word	0x00000390
        /*0d64*/ 	.short	0x010a
        /*0d66*/ 	.byte	0x04
	.zero		1


	//   ....[200]....
        /*0d68*/ 	.word	0x00005000
        /*0d6c*/ 	.word	0x000000ff
        /*0d70*/ 	.word	0x00000390
        /*0d74*/ 	.short	0x0106
        /*0d76*/ 	.byte	0x07
	.zero		1


	//   ....[201]....
        /*0d78*/ 	.word	0x00005040
        /*0d7c*/ 	.word	0x00000000
        /*0d80*/ 	.word	0x00000390
        /*0d84*/ 	.short	0x010a
        /*0d86*/ 	.byte	0xff
	.zero		1


	//   ....[202]....
        /*0d88*/ 	.word	0x00005530
        /*0d8c*/ 	.word	0x00000000
        /*0d90*/ 	.word	0x00000380
        /*0d94*/ 	.short	0x010a
        /*0d96*/ 	.byte	0xff
	.zero		1


	//   ....[203]....
        /*0d98*/ 	.word	0x00005630
        /*0d9c*/ 	.word	0x00000003
        /*0da0*/ 	.word	0x00000000
        /*0da4*/ 	.short	0x0101
        /*0da6*/ 	.byte	0xff
	.zero		1


	//   ....[204]....
        /*0da8*/ 	.word	0x00005640
        /*0dac*/ 	.word	0x000000ff
        /*0db0*/ 	.word	0x00000000
        /*0db4*/ 	.short	0x010a
        /*0db6*/ 	.byte	0x04
	.zero		1


	//   ....[205]....
        /*0db8*/ 	.word	0x00005660
        /*0dbc*/ 	.word	0x000000ff
        /*0dc0*/ 	.word	0x000003c0
        /*0dc4*/ 	.short	0x010a
        /*0dc6*/ 	.byte	0x13
	.zero		1


	//   ....[206]....
        /*0dc8*/ 	.word	0x000057a0
        /*0dcc*/ 	.word	0x000000ff
        /*0dd0*/ 	.word	0x00000000
        /*0dd4*/ 	.short	0x010a
        /*0dd6*/ 	.byte	0x06
	.zero		1


	//   ....[207]....
        /*0dd8*/ 	.word	0x000058a0
        /*0ddc*/ 	.word	0x000000ff
        /*0de0*/ 	.word	0x00000000
        /*0de4*/ 	.short	0x010a
        /*0de6*/ 	.byte	0x04
	.zero		1


	//   ....[208]....
        /*0de8*/ 	.word	0x00005a80
        /*0dec*/ 	.word	0x000000ff
        /*0df0*/ 	.word	0x00000000
        /*0df4*/ 	.short	0x010a
        /*0df6*/ 	.byte	0x04
	.zero		1


	//   ....[209]....
        /*0df8*/ 	.word	0x00005b10
        /*0dfc*/ 	.word	0x000000ff
        /*0e00*/ 	.word	0x00000000
        /*0e04*/ 	.short	0x010a
        /*0e06*/ 	.byte	0x05
	.zero		1


	//   ....[210]....
        /*0e08*/ 	.word	0x00005ba0
        /*0e0c*/ 	.word	0x000000ff
        /*0e10*/ 	.word	0x00000000
        /*0e14*/ 	.short	0x010a
        /*0e16*/ 	.byte	0x05
	.zero		1


	//   ....[211]....
        /*0e18*/ 	.word	0x00005c30
        /*0e1c*/ 	.word	0x000000ff
        /*0e20*/ 	.word	0x00000000
        /*0e24*/ 	.short	0x010a
        /*0e26*/ 	.byte	0x04
	.zero		1


	//   ....[212]....
        /*0e28*/ 	.word	0x000060d0
        /*0e2c*/ 	.word	0x0000000c
        /*0e30*/ 	.word	0x00000380
        /*0e34*/ 	.short	0x010a
        /*0e36*/ 	.byte	0xff
	.zero		1


	//   ....[213]....
        /*0e38*/ 	.word	0x00006240
        /*0e3c*/ 	.word	0x00000000
        /*0e40*/ 	.word	0x00000000
        /*0e44*/ 	.short	0x0101
        /*0e46*/ 	.byte	0xff
	.zero		1


	//   ....[214]....
        /*0e48*/ 	.word	0x000066b0
        /*0e4c*/ 	.word	0x000000ff
        /*0e50*/ 	.word	0x00000378
        /*0e54*/ 	.short	0x010a
        /*0e56*/ 	.byte	0x11
	.zero		1


	//   ....[215]....
        /*0e58*/ 	.word	0x00006830
        /*0e5c*/ 	.word	0x000000ff
        /*0e60*/ 	.word	0x00000368
        /*0e64*/ 	.short	0x010a
        /*0e66*/ 	.byte	0x11
	.zero		1


	//   ....[216]....
        /*0e68*/ 	.word	0x00006a40
        /*0e6c*/ 	.word	0x000000ff
        /*0e70*/ 	.word	0x00000360
        /*0e74*/ 	.short	0x010b
        /*0e76*/ 	.byte	0x11
	.zero		1


	//   ....[217]....
        /*0e78*/ 	.word	0x00006a50
        /*0e7c*/ 	.word	0x000000ff
        /*0e80*/ 	.word	0x00000000
        /*0e84*/ 	.short	0x0101
        /*0e86*/ 	.byte	0x30
	.zero		1


	//   ....[218]....
        /*0e88*/ 	.word	0x00006a90
        /*0e8c*/ 	.word	0x00000000
        /*0e90*/ 	.word	0x00000368
        /*0e94*/ 	.short	0x010a
        /*0e96*/ 	.byte	0xff
	.zero		1


	//   ....[219]....
        /*0e98*/ 	.word	0x00006dc0
        /*0e9c*/ 	.word	0x00000003
        /*0ea0*/ 	.word	0x00000380
        /*0ea4*/ 	.short	0x010a
        /*0ea6*/ 	.byte	0xff
	.zero		1


	//   ....[220]....
        /*0ea8*/ 	.word	0x00006f40
        /*0eac*/ 	.word	0x00000000
        /*0eb0*/ 	.word	0x00000000
        /*0eb4*/ 	.short	0x0101
        /*0eb6*/ 	.byte	0xff
	.zero		1


	//   ....[221]....
        /*0eb8*/ 	.word	0x000079a0
        /*0ebc*/ 	.word	0x000000ff
        /*0ec0*/ 	.word	0x00000360
        /*0ec4*/ 	.short	0x010a
        /*0ec6*/ 	.byte	0x2c
	.zero		1


	//   ....[222]....
        /*0ec8*/ 	.word	0x000079b0
        /*0ecc*/ 	.word	0x00000010
        /*0ed0*/ 	.word	0x000003a0
        /*0ed4*/ 	.short	0x010a
        /*0ed6*/ 	.byte	0xff
	.zero		1


	//   ....[223]....
        /*0ed8*/ 	.word	0x00007b60
        /*0edc*/ 	.word	0x000000ff
        /*0ee0*/ 	.word	0x00000360
        /*0ee4*/ 	.short	0x010a
        /*0ee6*/ 	.byte	0x2c
	.zero		1


	//   ....[224]....
        /*0ee8*/ 	.word	0x00007c40
        /*0eec*/ 	.word	0x000000ff
        /*0ef0*/ 	.word	0x00000000
        /*0ef4*/ 	.short	0x0101
        /*0ef6*/ 	.byte	0x04
	.zero		1


	//   ....[225]....
        /*0ef8*/ 	.word	0x00007ca0
        /*0efc*/ 	.word	0x00000010
        /*0f00*/ 	.word	0x000003a0
        /*0f04*/ 	.short	0x010a
        /*0f06*/ 	.byte	0xff
	.zero		1


	//   ....[226]....
        /*0f08*/ 	.word	0x00007f60
        /*0f0c*/ 	.word	0x000000ff
        /*0f10*/ 	.word	0x00000000
        /*0f14*/ 	.short	0x0101
        /*0f16*/ 	.byte	0x04
	.zero		1


	//   ....[227]....
        /*0f18*/ 	.word	0x00008960
        /*0f1c*/ 	.word	0x00000000
        /*0f20*/ 	.word	0x000003f0
        /*0f24*/ 	.short	0x010a
        /*0f26*/ 	.byte	0xff
	.zero		1


	//   ....[228]....
        /*0f28*/ 	.word	0x000089c0
        /*0f2c*/ 	.word	0x00000000
        /*0f30*/ 	.word	0x000001b0
        /*0f34*/ 	.short	0x010a
        /*0f36*/ 	.byte	0xff
	.zero		1


	//   ....[229]....
        /*0f38*/ 	.word	0x00008a20
        /*0f3c*/ 	.word	0x00000000
        /*0f40*/ 	.word	0x000001b0
        /*0f44*/ 	.short	0x010a
        /*0f46*/ 	.byte	0xff
	.zero		1


	//   ....[230]....
        /*0f48*/ 	.word	0x00008a70
        /*0f4c*/ 	.word	0x00000003
        /*0f50*/ 	.word	0x00000380
        /*0f54*/ 	.short	0x010a
        /*0f56*/ 	.byte	0xff
	.zero		1


	//   ....[231]....
        /*0f58*/ 	.word	0x00008ad0
        /*0f5c*/ 	.word	0x00000000
        /*0f60*/ 	.word	0x00000000
        /*0f64*/ 	.short	0x010a
        /*0f66*/ 	.byte	0xff
	.zero		1


	//   ....[232]....
        /*0f68*/ 	.word	0x00008b30
        /*0f6c*/ 	.word	0x00000000
        /*0f70*/ 	.word	0x00000000
        /*0f74*/ 	.short	0x010a
        /*0f76*/ 	.byte	0xff
	.zero		1


	//   ....[233]....
        /*0f78*/ 	.word	0x00008b90
        /*0f7c*/ 	.word	0x00000000
        /*0f80*/ 	.word	0x00000000
        /*0f84*/ 	.short	0x010a
        /*0f86*/ 	.byte	0xff
	.zero		1


	//   ....[234]....
        /*0f88*/ 	.word	0x00008bf0
        /*0f8c*/ 	.word	0x00000000
        /*0f90*/ 	.word	0x00000000
        /*0f94*/ 	.short	0x010a
        /*0f96*/ 	.byte	0xff
	.zero		1


	//   ....[235]....
        /*0f98*/ 	.word	0x00008c50
        /*0f9c*/ 	.word	0x00000000
        /*0fa0*/ 	.word	0x00000000
        /*0fa4*/ 	.short	0x010a
        /*0fa6*/ 	.byte	0xff
	.zero		1


	//   ....[236]....
        /*0fa8*/ 	.word	0x00008cb0
        /*0fac*/ 	.word	0x00000000
        /*0fb0*/ 	.word	0x00000000
        /*0fb4*/ 	.short	0x010a
        /*0fb6*/ 	.byte	0xff
	.zero		1


	//   ....[237]....
        /*0fb8*/ 	.word	0x00008d10
        /*0fbc*/ 	.word	0x00000000
        /*0fc0*/ 	.word	0x00000000
        /*0fc4*/ 	.short	0x010a
        /*0fc6*/ 	.byte	0xff
	.zero		1


	//   ....[238]....
        /*0fc8*/ 	.word	0x00008d70
        /*0fcc*/ 	.word	0x00000000
        /*0fd0*/ 	.word	0x00000000
        /*0fd4*/ 	.short	0x010a
        /*0fd6*/ 	.byte	0xff
	.zero		1


	//   ....[239]....
        /*0fd8*/ 	.word	0x00008dd0
        /*0fdc*/ 	.word	0x00000000
        /*0fe0*/ 	.word	0x00000000
        /*0fe4*/ 	.short	0x010a
        /*0fe6*/ 	.byte	0xff
	.zero		1


	//   ....[240]....
        /*0fe8*/ 	.word	0x00008e30
        /*0fec*/ 	.word	0x00000000
        /*0ff0*/ 	.word	0x00000000
        /*0ff4*/ 	.short	0x010a
        /*0ff6*/ 	.byte	0xff
	.zero		1


	//   ....[241]....
        /*0ff8*/ 	.word	0x00008e90
        /*0ffc*/ 	.word	0x00000000
        /*1000*/ 	.word	0x00000000
        /*1004*/ 	.short	0x010a
        /*1006*/ 	.byte	0xff
	.zero		1


	//   ....[242]....
        /*1008*/ 	.word	0x00008ef0
        /*100c*/ 	.word	0x00000000
        /*1010*/ 	.word	0x00000000
        /*1014*/ 	.short	0x010a
        /*1016*/ 	.byte	0xff
	.zero		1


	//   ....[243]....
        /*1018*/ 	.word	0x00008f50
        /*101c*/ 	.word	0x00000000
        /*1020*/ 	.word	0x00000000
        /*1024*/ 	.short	0x010a
        /*1026*/ 	.byte	0xff
	.zero		1


	//   ....[244]....
        /*1028*/ 	.word	0x00008fb0
        /*102c*/ 	.word	0x00000000
        /*1030*/ 	.word	0x00000000
        /*1034*/ 	.short	0x010a
        /*1036*/ 	.byte	0xff
	.zero		1


	//   ....[245]....
        /*1038*/ 	.word	0x00009010
        /*103c*/ 	.word	0x00000000
        /*1040*/ 	.word	0x00000000
        /*1044*/ 	.short	0x010a
        /*1046*/ 	.byte	0xff
	.zero		1


	//   ....[246]....
        /*1048*/ 	.word	0x00009070
        /*104c*/ 	.word	0x00000000
        /*1050*/ 	.word	0x00000000
        /*1054*/ 	.short	0x010a
        /*1056*/ 	.byte	0xff
	.zero		1


	//   ....[247]....
        /*1058*/ 	.word	0x000090d0
        /*105c*/ 	.word	0x00000000
        /*1060*/ 	.word	0x00000000
        /*1064*/ 	.short	0x010a
        /*1066*/ 	.byte	0xff
	.zero		1


	//   ....[248]....
        /*1068*/ 	.word	0x00009130
        /*106c*/ 	.word	0x00000000
        /*1070*/ 	.word	0x00000000
        /*1074*/ 	.short	0x010a
        /*1076*/ 	.byte	0xff
	.zero		1


	//   ....[249]....
        /*1078*/ 	.word	0x00009190
        /*107c*/ 	.word	0x00000000
        /*1080*/ 	.word	0x00000000
        /*1084*/ 	.short	0x010a
        /*1086*/ 	.byte	0xff
	.zero		1


	//   ....[250]....
        /*1088*/ 	.word	0x000091f0
        /*108c*/ 	.word	0x00000000
        /*1090*/ 	.word	0x00000000
        /*1094*/ 	.short	0x010a
        /*1096*/ 	.byte	0xff
	.zero		1


	//   ....[251]....
        /*1098*/ 	.word	0x00009250
        /*109c*/ 	.word	0x00000000
        /*10a0*/ 	.word	0x00000000
        /*10a4*/ 	.short	0x010a
        /*10a6*/ 	.byte	0xff
	.zero		1


	//   ....[252]....
        /*10a8*/ 	.word	0x000092b0
        /*10ac*/ 	.word	0x00000000
        /*10b0*/ 	.word	0x00000000
        /*10b4*/ 	.short	0x010a
        /*10b6*/ 	.byte	0xff
	.zero		1


	//   ....[253]....
        /*10b8*/ 	.word	0x00009310
        /*10bc*/ 	.word	0x00000000
        /*10c0*/ 	.word	0x00000000
        /*10c4*/ 	.short	0x010a
        /*10c6*/ 	.byte	0xff
	.zero		1


	//   ....[254]....
        /*10c8*/ 	.word	0x00009370
        /*10cc*/ 	.word	0x00000000
        /*10d0*/ 	.word	0x00000000
        /*10d4*/ 	.short	0x010a
        /*10d6*/ 	.byte	0xff
	.zero		1


	//   ....[255]....
        /*10d8*/ 	.word	0x000093d0
        /*10dc*/ 	.word	0x00000000
        /*10e0*/ 	.word	0x00000000
        /*10e4*/ 	.short	0x010a
        /*10e6*/ 	.byte	0xff
	.zero		1


	//   ....[0]....
        /*10e8*/ 	.word	0x00009430
        /*10ec*/ 	.word	0x00000000
        /*10f0*/ 	.word	0x00000000
        /*10f4*/ 	.short	0x010a
        /*10f6*/ 	.byte	0xff
	.zero		1


	//   ....[1]....
        /*10f8*/ 	.word	0x00009490
        /*10fc*/ 	.word	0x00000000
        /*1100*/ 	.word	0x00000000
        /*1104*/ 	.short	0x010a
        /*1106*/ 	.byte	0xff
	.zero		1


	//   ....[2]....
        /*1108*/ 	.word	0x000094f0
        /*110c*/ 	.word	0x00000000
        /*1110*/ 	.word	0x00000000
        /*1114*/ 	.short	0x010a
        /*1116*/ 	.byte	0xff
	.zero		1


	//   ....[3]....
        /*1118*/ 	.word	0x00009550
        /*111c*/ 	.word	0x00000000
        /*1120*/ 	.word	0x00000000
        /*1124*/ 	.short	0x010a
        /*1126*/ 	.byte	0xff
	.zero		1


	//   ....[4]....
        /*1128*/ 	.word	0x000095b0
        /*112c*/ 	.word	0x00000000
        /*1130*/ 	.word	0x00000000
        /*1134*/ 	.short	0x010a
        /*1136*/ 	.byte	0xff
	.zero		1


	//   ....[5]....
        /*1138*/ 	.word	0x00009610
        /*113c*/ 	.word	0x00000000
        /*1140*/ 	.word	0x00000000
        /*1144*/ 	.short	0x010a
        /*1146*/ 	.byte	0xff
	.zero		1


	//   ....[6]....
        /*1148*/ 	.word	0x00009670
        /*114c*/ 	.word	0x00000000
        /*1150*/ 	.word	0x00000000
        /*1154*/ 	.short	0x010a
        /*1156*/ 	.byte	0xff
	.zero		1


	//   ....[7]....
        /*1158*/ 	.word	0x000096d0
        /*115c*/ 	.word	0x00000000
        /*1160*/ 	.word	0x00000000
        /*1164*/ 	.short	0x010a
        /*1166*/ 	.byte	0xff
	.zero		1


	//   ....[8]....
        /*1168*/ 	.word	0x00009730
        /*116c*/ 	.word	0x00000000
        /*1170*/ 	.word	0x00000000
        /*1174*/ 	.short	0x010a
        /*1176*/ 	.byte	0xff
	.zero		1


	//   ....[9]....
        /*1178*/ 	.word	0x00009790
        /*117c*/ 	.word	0x00000000
        /*1180*/ 	.word	0x00000000
        /*1184*/ 	.short	0x010a
        /*1186*/ 	.byte	0xff
	.zero		1


	//   ....[10]....
        /*1188*/ 	.word	0x000097f0
        /*118c*/ 	.word	0x00000000
        /*1190*/ 	.word	0x00000000
        /*1194*/ 	.short	0x010a
        /*1196*/ 	.byte	0xff
	.zero		1


	//   ....[11]....
        /*1198*/ 	.word	0x00009850
        /*119c*/ 	.word	0x00000000
        /*11a0*/ 	.word	0x00000000
        /*11a4*/ 	.short	0x010a
        /*11a6*/ 	.byte	0xff
	.zero		1


	//   ....[12]....
        /*11a8*/ 	.word	0x000098b0
        /*11ac*/ 	.word	0x00000000
        /*11b0*/ 	.word	0x00000000
        /*11b4*/ 	.short	0x010a
        /*11b6*/ 	.byte	0xff
	.zero		1


	//   ....[13]....
        /*11b8*/ 	.word	0x00009910
        /*11bc*/ 	.word	0x00000000
        /*11c0*/ 	.word	0x00000000
        /*11c4*/ 	.short	0x010a
        /*11c6*/ 	.byte	0xff
	.zero		1


	//   ....[14]....
        /*11c8*/ 	.word	0x00009970
        /*11cc*/ 	.word	0x00000000
        /*11d0*/ 	.word	0x00000000
        /*11d4*/ 	.short	0x010a
        /*11d6*/ 	.byte	0xff
	.zero		1


	//   ....[15]....
        /*11d8*/ 	.word	0x000099d0
        /*11dc*/ 	.word	0x00000000
        /*11e0*/ 	.word	0x00000000
        /*11e4*/ 	.short	0x010a
        /*11e6*/ 	.byte	0xff
	.zero		1


	//   ....[16]....
        /*11e8*/ 	.word	0x00009a30
        /*11ec*/ 	.word	0x00000000
        /*11f0*/ 	.word	0x00000000
        /*11f4*/ 	.short	0x010a
        /*11f6*/ 	.byte	0xff
	.zero		1


	//   ....[17]....
        /*11f8*/ 	.word	0x00009a90
        /*11fc*/ 	.word	0x00000000
        /*1200*/ 	.word	0x00000000
        /*1204*/ 	.short	0x010a
        /*1206*/ 	.byte	0xff
	.zero		1


	//   ....[18]....
        /*1208*/ 	.word	0x00009af0
        /*120c*/ 	.word	0x00000000
        /*1210*/ 	.word	0x00000000
        /*1214*/ 	.short	0x010a
        /*1216*/ 	.byte	0xff
	.zero		1


	//   ....[19]....
        /*1218*/ 	.word	0x00009b50
        /*121c*/ 	.word	0x00000000
        /*1220*/ 	.word	0x00000000
        /*1224*/ 	.short	0x010a
        /*1226*/ 	.byte	0xff
	.zero		1


	//   ....[20]....
        /*1228*/ 	.word	0x00009bb0
        /*122c*/ 	.word	0x00000000
        /*1230*/ 	.word	0x00000000
        /*1234*/ 	.short	0x010a
        /*1236*/ 	.byte	0xff
	.zero		1


	//   ....[21]....
        /*1238*/ 	.word	0x00009c10
        /*123c*/ 	.word	0x00000000
        /*1240*/ 	.word	0x00000000
        /*1244*/ 	.short	0x010a
        /*1246*/ 	.byte	0xff
	.zero		1


	//   ....[22]....
        /*1248*/ 	.word	0x00009c70
        /*124c*/ 	.word	0x00000000
        /*1250*/ 	.word	0x00000000
        /*1254*/ 	.short	0x010a
        /*1256*/ 	.byte	0xff
	.zero		1


	//   ....[23]....
        /*1258*/ 	.word	0x00009cd0
        /*125c*/ 	.word	0x00000000
        /*1260*/ 	.word	0x00000000
        /*1264*/ 	.short	0x010a
        /*1266*/ 	.byte	0xff
	.zero		1


	//   ....[24]....
        /*1268*/ 	.word	0x00009d30
        /*126c*/ 	.word	0x00000000
        /*1270*/ 	.word	0x00000000
        /*1274*/ 	.short	0x010a
        /*1276*/ 	.byte	0xff
	.zero		1


	//   ....[25]....
        /*1278*/ 	.word	0x00009d90
        /*127c*/ 	.word	0x00000000
        /*1280*/ 	.word	0x00000000
        /*1284*/ 	.short	0x010a
        /*1286*/ 	.byte	0xff
	.zero		1


	//   ....[26]....
        /*1288*/ 	.word	0x00009df0
        /*128c*/ 	.word	0x00000000
        /*1290*/ 	.word	0x00000000
        /*1294*/ 	.short	0x010a
        /*1296*/ 	.byte	0xff
	.zero		1


	//   ....[27]....
        /*1298*/ 	.word	0x00009e50
        /*129c*/ 	.word	0x00000000
        /*12a0*/ 	.word	0x00000000
        /*12a4*/ 	.short	0x010a
        /*12a6*/ 	.byte	0xff
	.zero		1


	//   ....[28]....
        /*12a8*/ 	.word	0x00009ea0
        /*12ac*/ 	.word	0x00000002
        /*12b0*/ 	.word	0x000003e0
        /*12b4*/ 	.short	0x010a
        /*12b6*/ 	.byte	0xff
	.zero		1


	//   ....[29]....
        /*12b8*/ 	.word	0x00009f00
        /*12bc*/ 	.word	0x00000002
        /*12c0*/ 	.word	0x00000390
        /*12c4*/ 	.short	0x010a
        /*12c6*/ 	.byte	0xff
	.zero		1


	//   ....[30]....
        /*12c8*/ 	.word	0x00009f50
        /*12cc*/ 	.word	0x00000002
        /*12d0*/ 	.word	0x00000380
        /*12d4*/ 	.short	0x010a
        /*12d6*/ 	.byte	0xff
	.zero		1


	//   ....[31]....
        /*12d8*/ 	.word	0x00009fb0
        /*12dc*/ 	.word	0x00000000
        /*12e0*/ 	.word	0x00000390
        /*12e4*/ 	.short	0x010a
        /*12e6*/ 	.byte	0xff
	.zero		1


	//   ....[32]....
        /*12e8*/ 	.word	0x0000a000
        /*12ec*/ 	.word	0x00000000
        /*12f0*/ 	.word	0x00000380
        /*12f4*/ 	.short	0x010a
        /*12f6*/ 	.byte	0xff
	.zero		1


	//   ....[33]....
        /*12f8*/ 	.word	0x0000a060
        /*12fc*/ 	.word	0x00000002
        /*1300*/ 	.word	0x000003c0
        /*1304*/ 	.short	0x010a
        /*1306*/ 	.byte	0xff
	.zero		1


	//   ....[34]....
        /*1308*/ 	.word	0x0000a0c0
        /*130c*/ 	.word	0x00000000
        /*1310*/ 	.word	0x00000000
        /*1314*/ 	.short	0x010a
        /*1316*/ 	.byte	0xff
	.zero		1


	//   ....[35]....
        /*1318*/ 	.word	0x0000a120
        /*131c*/ 	.word	0x00000000
        /*1320*/ 	.word	0x00000000
        /*1324*/ 	.short	0x010a
        /*1326*/ 	.byte	0xff
	.zero		1


	//   ....[36]....
        /*1328*/ 	.word	0x0000a180
        /*132c*/ 	.word	0x00000000
        /*1330*/ 	.word	0x00000000
        /*1334*/ 	.short	0x010a
        /*1336*/ 	.byte	0xff
	.zero		1


	//   ....[37]....
        /*1338*/ 	.word	0x0000a1e0
        /*133c*/ 	.word	0x00000000
        /*1340*/ 	.word	0x00000000
        /*1344*/ 	.short	0x010a
        /*1346*/ 	.byte	0xff
	.zero		1


	//   ....[38]....
        /*1348*/ 	.word	0x0000a240
        /*134c*/ 	.word	0x00000000
        /*1350*/ 	.word	0x00000000
        /*1354*/ 	.short	0x010a
        /*1356*/ 	.byte	0xff
	.zero		1


	//   ....[39]....
        /*1358*/ 	.word	0x0000a290
        /*135c*/ 	.word	0x0000000c
        /*1360*/ 	.word	0x00000380
        /*1364*/ 	.short	0x010a
        /*1366*/ 	.byte	0xff
	.zero		1


	//   ....[40]....
        /*1368*/ 	.word	0x0000a2f0
        /*136c*/ 	.word	0x00000000
        /*1370*/ 	.word	0x00000378
        /*1374*/ 	.short	0x010a
        /*1376*/ 	.byte	0xff
	.zero		1


	//   ....[41]....
        /*1378*/ 	.word	0x0000a350
        /*137c*/ 	.word	0x00000000
        /*1380*/ 	.word	0x00000368
        /*1384*/ 	.short	0x010a
        /*1386*/ 	.byte	0xff
	.zero		1


	//   ....[42]....
        /*1388*/ 	.word	0x0000a3a0
        /*138c*/ 	.word	0x00000003
        /*1390*/ 	.word	0x00000380
        /*1394*/ 	.short	0x010a
        /*1396*/ 	.byte	0xff
	.zero		1


	//   ....[43]....
        /*1398*/ 	.word	0x0000a400
        /*139c*/ 	.word	0x00000000
        /*13a0*/ 	.word	0x00000360
        /*13a4*/ 	.short	0x010a
        /*13a6*/ 	.byte	0xff
	.zero		1


	//   ....[44]....
        /*13a8*/ 	.word	0x0000a450
        /*13ac*/ 	.word	0x00000010
        /*13b0*/ 	.word	0x000003a0
        /*13b4*/ 	.short	0x010a
        /*13b6*/ 	.byte	0xff
	.zero		1


	//----- nvinfo : EIATTR_NUM_MBARRIERS
	.align		4
.L_47:
        /*13b8*/ 	.byte	0x03, 0x38
        /*13ba*/ 	.short	0x0080


	//----- nvinfo : EIATTR_EXIT_INSTR_OFFSETS
	.align		4
        /*13bc*/ 	.byte	0x04, 0x1c
        /*13be*/ 	.short	(.L_49 - .L_48)


	//   ....[0]....
.L_48:
        /*13c0*/ 	.word	0x00004b20


	//   ....[1]....
        /*13c4*/ 	.word	0x00005010


	//   ....[2]....
        /*13c8*/ 	.word	0x00005070


	//   ....[3]....
        /*13cc*/ 	.word	0x00005e90


	//   ....[4]....
        /*13d0*/ 	.word	0x00006ac0


	//   ....[5]....
        /*13d4*/ 	.word	0x00006b00


	//   ....[6]....
        /*13d8*/ 	.word	0x00008950


	//----- nvinfo : EIATTR_MAX_THREADS
	.align		4
.L_49:
        /*13dc*/ 	.byte	0x04, 0x05
        /*13de*/ 	.short	(.L_51 - .L_50)
.L_50:
        /*13e0*/ 	.word	0x00000100
        /*13e4*/ 	.word	0x00000001
        /*13e8*/ 	.word	0x00000001


	//----- nvinfo : EIATTR_CRS_STACK_SIZE
	.align		4
.L_51:
        /*13ec*/ 	.byte	0x04, 0x1e
        /*13ee*/ 	.short	(.L_53 - .L_52)
.L_52:
        /*13f0*/ 	.word	0x00000000


	//----- nvinfo : EIATTR_CBANK_PARAM_SIZE
	.align		4
.L_53:
        /*13f4*/ 	.byte	0x03, 0x19
        /*13f6*/ 	.short	0x0800


	//----- nvinfo : EIATTR_PARAM_CBANK
	.align		4
        /*13f8*/ 	.byte	0x04, 0x0a
        /*13fa*/ 	.short	(.L_55 - .L_54)
	.align		4
.L_54:
        /*13fc*/ 	.word	index@(.nv.constant0._ZN7cutlass13device_kernelINS_4gemm6kernel13GemmUniversalIN4cute5tupleIJiiiiEEENS1_10collective13CollectiveMmaINS1_35MainloopSm100TmaUmmaWarpSpecializedILi54ELi2ELi4ENS5_IJNS4_1CILi1EEENSA_ILi2EEESB_EEEEENS5_IJNSA_ILi64EEESF_NSA_ILi32EEEEEEaNS5_IJlSB_lEEEaSI_NS4_8TiledMMAINS4_8MMA_AtomIJNS4_15SM100_MMA_S8_SSIaaiLi64ELi64ELNS4_4UMMA5MajorE0ELSN_0ELNSM_8SaturateE0EEEEEENS4_6LayoutINS5_IJSB_SB_SB_EEENS5_IJNSA_ILi0EEEST_ST_EEEEENS5_IJNS4_10UnderscoreESW_SW_EEEEENS4_23SM90_TMA_LOAD_MULTICASTENS4_14ComposedLayoutINS4_7SwizzleILi1ELi4ELi3EEENS4_18smem_ptr_flag_bitsILi8EEENSR_INS5_IJNSA_ILi8EEESG_EEENS5_IJSG_SB_EEEEEEEvNS4_8identityENS4_13SM90_TMA_LOADES19_vS1A_EENS_8epilogue10collective18CollectiveEpilogueINS1D_23Sm100TmaWarpSpecializedILi1ELi1ELi32ELb0ELb0EEEJSH_NS5_IJNSR_ISF_SB_EES1I_EEEaSI_aSI_NS1D_6fusion15FusionCallbacksIS1H_NS1K_17LinearCombinationIaiaiLNS_15FloatRoundStyleE2EEESH_S1J_JEEENS4_5SM1004TMEM4LOAD26SM100_TMEM_LOAD_16dp32b32xES1B_NS10_INS11_ILi2ELi4ELi3EEES14_NSR_INS5_IJS15_SF_EEENS5_IJSF_SB_EEEEEEENS4_39AutoVectorizingCopyWithAssumedAlignmentILi128EEENS4_14SM90_TMA_STOREES1Y_S20_S20_EEEvvEEEEvNT_6ParamsE)
        /*1400*/ 	.short	0x0380
        /*1402*/ 	.short	0x0800


	//----- nvinfo : EIATTR_SW_WAR
	.align		4
.L_55:
        /*1404*/ 	.byte	0x04, 0x36
        /*1406*/ 	.short	(.L_57 - .L_56)
.L_56:
        /*1408*/ 	.word	0x00000008
.L_57:


//--------------------- .nv.callgraph             --------------------------
	.section	.nv.callgraph,"",@"SHT_CUDA_CALLGRAPH"
	.align	4
	.sectionentsize	8
	.align		4
        /*0000*/ 	.word	0x00000000
	.align		4
        /*0004*/ 	.word	0xffffffff
	.align		4
        /*0008*/ 	.word	index@(_ZN7cutlass13device_kernelINS_4gemm6kernel13GemmUniversalIN4cute5tupleIJiiiiEEENS1_10collective13CollectiveMmaINS1_35MainloopSm100TmaUmmaWarpSpecializedILi54ELi2ELi4ENS5_IJNS4_1CILi1EEENSA_ILi2EEESB_EEEEENS5_IJNSA_ILi64EEESF_NSA_ILi32EEEEEEaNS5_IJlSB_lEEEaSI_NS4_8TiledMMAINS4_8MMA_AtomIJNS4_15SM100_MMA_S8_SSIaaiLi64ELi64ELNS4_4UMMA5MajorE0ELSN_0ELNSM_8SaturateE0EEEEEENS4_6LayoutINS5_IJSB_SB_SB_EEENS5_IJNSA_ILi0EEEST_ST_EEEEENS5_IJNS4_10UnderscoreESW_SW_EEEEENS4_23SM90_TMA_LOAD_MULTICASTENS4_14ComposedLayoutINS4_7SwizzleILi1ELi4ELi3EEENS4_18smem_ptr_flag_bitsILi8EEENSR_INS5_IJNSA_ILi8EEESG_EEENS5_IJSG_SB_EEEEEEEvNS4_8identityENS4_13SM90_TMA_LOADES19_vS1A_EENS_8epilogue10collective18CollectiveEpilogueINS1D_23Sm100TmaWarpSpecializedILi1ELi1ELi32ELb0ELb0EEEJSH_NS5_IJNSR_ISF_SB_EES1I_EEEaSI_aSI_NS1D_6fusion15FusionCallbacksIS1H_NS1K_17LinearCombinationIaiaiLNS_15FloatRoundStyleE2EEESH_S1J_JEEENS4_5SM1004TMEM4LOAD26SM100_TMEM_LOAD_16dp32b32xES1B_NS10_INS11_ILi2ELi4ELi3EEES14_NSR_INS5_IJS15_SF_EEENS5_IJSF_SB_EEEEEEENS4_39AutoVectorizingCopyWithAssumedAlignmentILi128EEENS4_14SM90_TMA_STOREES1Y_S20_S20_EEEvvEEEEvNT_6ParamsE)
	.align		4
        /*000c*/ 	.word	index@(__assertfail)
	.align		4
        /*0010*/ 	.word	0x00000000
	.align		4
        /*0014*/ 	.word	0xfffffffe
	.align		4
        /*0018*/ 	.word	0x00000000
	.align		4
        /*001c*/ 	.word	0xfffffffd
	.align		4
        /*0020*/ 	.word	0x00000000
	.align		4
        /*0024*/ 	.word	0xfffffffc


//--------------------- .nv.constant4             --------------------------
	.section	.nv.constant4,"a",@progbits
	.align	8
	.align		8
.nv.constant4:
        /*0000*/ 	.dword	__assertfail
	.align		8
        /*0008*/ 	.dword	__unnamed_1
	.align		8
        /*0010*/ 	.dword	__unnamed_2
	.align		8
        /*0018*/ 	.dword	_ZN39_INTERNAL_b733a541_4_k_cu_d32d4561_91304cuda3std3__45__cpo5beginE
	.align		8
        /*0020*/ 	.dword	_ZN39_INTERNAL_b733a541_4_k_cu_d32d4561_91304cuda3std3__45__cpo3endE
	.align		8
        /*0028*/ 	.dword	_ZN39_INTERNAL_b733a541_4_k_cu_d32d4561_91304cuda3std3__45__cpo6cbeginE
	.align		8
        /*0030*/ 	.dword	_ZN39_INTERNAL_b733a541_4_k_cu_d32d4561_91304cuda3std3__45__cpo4cendE
	.align		8
        /*0038*/ 	.dword	_ZN39_INTERNAL_b733a541_4_k_cu_d32d4561_91304cuda3std3__441_GLOBAL__N__b733a541_4_k_cu_d32d4561_91306ignoreE
	.align		8
        /*0040*/ 	.dword	_ZN39_INTERNAL_b733a541_4_k_cu_d32d4561_91304cuda3std3__419piecewise_constructE
	.align		8
        /*0048*/ 	.dword	_ZN39_INTERNAL_b733a541_4_k_cu_d32d4561_91304cuda3std3__48in_placeE
	.align		8
        /*0050*/ 	.dword	_ZN39_INTERNAL_b733a541_4_k_cu_d32d4561_91304cuda3std6ranges3__45__cpo4swapE
	.align		8
        /*0058*/ 	.dword	_ZN39_INTERNAL_b733a541_4_k_cu_d32d4561_91304cuda3std6ranges3__45__cpo9iter_moveE
	.align		8
        /*0060*/ 	.dword	_ZN39_INTERNAL_b733a541_4_k_cu_d32d4561_91304cute7productE
	.align		8
        /*0068*/ 	.dword	_ZN39_INTERNAL_b733a541_4_k_cu_d32d4561_91304cute1_E
	.align		8
        /*0070*/ 	.dword	$str$25
	.align		8
        /*0078*/ 	.dword	$str$26
	.align		8
        /*0080*/ 	.dword	$str$27
	.align		8
        /*0088*/ 	.dword	$str$28


//--------------------- .text._ZN7cutlass13device_kernelINS_4gemm6kernel13GemmUniversalIN4cute5tupleIJiiiiEEENS1_10collective13CollectiveMmaINS1_35MainloopSm100TmaUmmaWarpSpecializedILi54ELi2ELi4ENS5_IJNS4_1CILi1EEENSA_ILi2EEESB_EEEEENS5_IJNSA_ILi64EEESF_NSA_ILi32EEEEEEaNS5_IJlSB_lEEEaSI_NS4_8TiledMMAINS4_8MMA_AtomIJNS4_15SM100_MMA_S8_SSIaaiLi64ELi64ELNS4_4UMMA5MajorE0ELSN_0ELNSM_8SaturateE0EEEEEENS4_6LayoutINS5_IJSB_SB_SB_EEENS5_IJNSA_ILi0EEEST_ST_EEEEENS5_IJNS4_10UnderscoreESW_SW_EEEEENS4_23SM90_TMA_LOAD_MULTICASTENS4_14ComposedLayoutINS4_7SwizzleILi1ELi4ELi3EEENS4_18smem_ptr_flag_bitsILi8EEENSR_INS5_IJNSA_ILi8EEESG_EEENS5_IJSG_SB_EEEEEEEvNS4_8identityENS4_13SM90_TMA_LOADES19_vS1A_EENS_8epilogue10collective18CollectiveEpilogueINS1D_23Sm100TmaWarpSpecializedILi1ELi1ELi32ELb0ELb0EEEJSH_NS5_IJNSR_ISF_SB_EES1I_EEEaSI_aSI_NS1D_6fusion15FusionCallbacksIS1H_NS1K_17LinearCombinationIaiaiLNS_15FloatRoundStyleE2EEESH_S1J_JEEENS4_5SM1004TMEM4LOAD26SM100_TMEM_LOAD_16dp32b32xES1B_NS10_INS11_ILi2ELi4ELi3EEES14_NSR_INS5_IJS15_SF_EEENS5_IJSF_SB_EEEEEEENS4_39AutoVectorizingCopyWithAssumedAlignmentILi128EEENS4_14SM90_TMA_STOREES1Y_S20_S20_EEEvvEEEEvNT_6ParamsE --------------------------
	.section	.text._ZN7cutlass13device_kernelINS_4gemm6kernel13GemmUniversalIN4cute5tupleIJiiiiEEENS1_10collective13CollectiveMmaINS1_35MainloopSm100TmaUmmaWarpSpecializedILi54ELi2ELi4ENS5_IJNS4_1CILi1EEENSA_ILi2EEESB_EEEEENS5_IJNSA_ILi64EEESF_NSA_ILi32EEEEEEaNS5_IJlSB_lEEEaSI_NS4_8TiledMMAINS4_8MMA_AtomIJNS4_15SM100_MMA_S8_SSIaaiLi64ELi64ELNS4_4UMMA5MajorE0ELSN_0ELNSM_8SaturateE0EEEEEENS4_6LayoutINS5_IJSB_SB_SB_EEENS5_IJNSA_ILi0EEEST_ST_EEEEENS5_IJNS4_10UnderscoreESW_SW_EEEEENS4_23SM90_TMA_LOAD_MULTICASTENS4_14ComposedLayoutINS4_7SwizzleILi1ELi4ELi3EEENS4_18smem_ptr_flag_bitsILi8EEENSR_INS5_IJNSA_ILi8EEESG_EEENS5_IJSG_SB_EEEEEEEvNS4_8identityENS4_13SM90_TMA_LOADES19_vS1A_EENS_8epilogue10collective18CollectiveEpilogueINS1D_23Sm100TmaWarpSpecializedILi1ELi1ELi32ELb0ELb0EEEJSH_NS5_IJNSR_ISF_SB_EES1I_EEEaSI_aSI_NS1D_6fusion15FusionCallbacksIS1H_NS1K_17LinearCombinationIaiaiLNS_15FloatRoundStyleE2EEESH_S1J_JEEENS4_5SM1004TMEM4LOAD26SM100_TMEM_LOAD_16dp32b32xES1B_NS10_INS11_ILi2ELi4ELi3EEES14_NSR_INS5_IJS15_SF_EEENS5_IJSF_SB_EEEEEEENS4_39AutoVectorizingCopyWithAssumedAlignmentILi128EEENS4_14SM90_TMA_STOREES1Y_S20_S20_EEEvvEEEEvNT_6ParamsE,"ax",@progbits
	.align	128
.text._ZN7cutlass13device_kernelINS_4gemm6kernel13GemmUniversalIN4cute5tupleIJiiiiEEENS1_10collective13CollectiveMmaINS1_35MainloopSm100TmaUmmaWarpSpecializedILi54ELi2ELi4ENS5_IJNS4_1CILi1EEENSA_ILi2EEESB_EEEEENS5_IJNSA_ILi64EEESF_NSA_ILi32EEEEEEaNS5_IJlSB_lEEEaSI_NS4_8TiledMMAINS4_8MMA_AtomIJNS4_15SM100_MMA_S8_SSIaaiLi64ELi64ELNS4_4UMMA5MajorE0ELSN_0ELNSM_8SaturateE0EEEEEENS4_6LayoutINS5_IJSB_SB_SB_EEENS5_IJNSA_ILi0EEEST_ST_EEEEENS5_IJNS4_10UnderscoreESW_SW_EEEEENS4_23SM90_TMA_LOAD_MULTICASTENS4_14ComposedLayoutINS4_7SwizzleILi1ELi4ELi3EEENS4_18smem_ptr_flag_bitsILi8EEENSR_INS5_IJNSA_ILi8EEESG_EEENS5_IJSG_SB_EEEEEEEvNS4_8identityENS4_13SM90_TMA_LOADES19_vS1A_EENS_8epilogue10collective18CollectiveEpilogueINS1D_23Sm100TmaWarpSpecializedILi1ELi1ELi32ELb0ELb0EEEJSH_NS5_IJNSR_ISF_SB_EES1I_EEEaSI_aSI_NS1D_6fusion15FusionCallbacksIS1H_NS1K_17LinearCombinationIaiaiLNS_15FloatRoundStyleE2EEESH_S1J_JEEENS4_5SM1004TMEM4LOAD26SM100_TMEM_LOAD_16dp32b32xES1B_NS10_INS11_ILi2ELi4ELi3EEES14_NSR_INS5_IJS15_SF_EEENS5_IJSF_SB_EEEEEEENS4_39AutoVectorizingCopyWithAssumedAlignmentILi128EEENS4_14SM90_TMA_STOREES1Y_S20_S20_EEEvvEEEEvNT_6ParamsE:
        .type           _ZN7cutlass13device_kernelINS_4gemm6kernel13GemmUniversalIN4cute5tupleIJiiiiEEENS1_10collective13CollectiveMmaINS1_35MainloopSm100TmaUmmaWarpSpecializedILi54ELi2ELi4ENS5_IJNS4_1CILi1EEENSA_ILi2EEESB_EEEEENS5_IJNSA_ILi64EEESF_NSA_ILi32EEEEEEaNS5_IJlSB_lEEEaSI_NS4_8TiledMMAINS4_8MMA_AtomIJNS4_15SM100_MMA_S8_SSIaaiLi64ELi64ELNS4_4UMMA5MajorE0ELSN_0ELNSM_8SaturateE0EEEEEENS4_6LayoutINS5_IJSB_SB_SB_EEENS5_IJNSA_ILi0EEEST_ST_EEEEENS5_IJNS4_10UnderscoreESW_SW_EEEEENS4_23SM90_TMA_LOAD_MULTICASTENS4_14ComposedLayoutINS4_7SwizzleILi1ELi4ELi3EEENS4_18smem_ptr_flag_bitsILi8EEENSR_INS5_IJNSA_ILi8EEESG_EEENS5_IJSG_SB_EEEEEEEvNS4_8identityENS4_13SM90_TMA_LOADES19_vS1A_EENS_8epilogue10collective18CollectiveEpilogueINS1D_23Sm100TmaWarpSpecializedILi1ELi1ELi32ELb0ELb0EEEJSH_NS5_IJNSR_ISF_SB_EES1I_EEEaSI_aSI_NS1D_6fusion15FusionCallbacksIS1H_NS1K_17LinearCombinationIaiaiLNS_15FloatRoundStyleE2EEESH_S1J_JEEENS4_5SM1004TMEM4LOAD26SM100_TMEM_LOAD_16dp32b32xES1B_NS10_INS11_ILi2ELi4ELi3EEES14_NSR_INS5_IJS15_SF_EEENS5_IJSF_SB_EEEEEEENS4_39AutoVectorizingCopyWithAssumedAlignmentILi128EEENS4_14SM90_TMA_STOREES1Y_S20_S20_EEEvvEEEEvNT_6ParamsE,@function
        .size           _ZN7cutlass13device_kernelINS_4gemm6kernel13GemmUniversalIN4cute5tupleIJiiiiEEENS1_10collective13CollectiveMmaINS1_35MainloopSm100TmaUmmaWarpSpecializedILi54ELi2ELi4ENS5_IJNS4_1CILi1EEENSA_ILi2EEESB_EEEEENS5_IJNSA_ILi64EEESF_NSA_ILi32EEEEEEaNS5_IJlSB_lEEEaSI_NS4_8TiledMMAINS4_8MMA_AtomIJNS4_15SM100_MMA_S8_SSIaaiLi64ELi64ELNS4_4UMMA5MajorE0ELSN_0ELNSM_8SaturateE0EEEEEENS4_6LayoutINS5_IJSB_SB_SB_EEENS5_IJNSA_ILi0EEEST_ST_EEEEENS5_IJNS4_10UnderscoreESW_SW_EEEEENS4_23SM90_TMA_LOAD_MULTICASTENS4_14ComposedLayoutINS4_7SwizzleILi1ELi4ELi3EEENS4_18smem_ptr_flag_bitsILi8EEENSR_INS5_IJNSA_ILi8EEESG_EEENS5_IJSG_SB_EEEEEEEvNS4_8identityENS4_13SM90_TMA_LOADES19_vS1A_EENS_8epilogue10collective18CollectiveEpilogueINS1D_23Sm100TmaWarpSpecializedILi1ELi1ELi32ELb0ELb0EEEJSH_NS5_IJNSR_ISF_SB_EES1I_EEEaSI_aSI_NS1D_6fusion15FusionCallbacksIS1H_NS1K_17LinearCombinationIaiaiLNS_15FloatRoundStyleE2EEESH_S1J_JEEENS4_5SM1004TMEM4LOAD26SM100_TMEM_LOAD_16dp32b32xES1B_NS10_INS11_ILi2ELi4ELi3EEES14_NSR_INS5_IJS15_SF_EEENS5_IJSF_SB_EEEEEEENS4_39AutoVectorizingCopyWithAssumedAlignmentILi128EEENS4_14SM90_TMA_STOREES1Y_S20_S20_EEEvvEEEEvNT_6ParamsE,(.L_x_286 - _ZN7cutlass13device_kernelINS_4gemm6kernel13GemmUniversalIN4cute5tupleIJiiiiEEENS1_10collective13CollectiveMmaINS1_35MainloopSm100TmaUmmaWarpSpecializedILi54ELi2ELi4ENS5_IJNS4_1CILi1EEENSA_ILi2EEESB_EEEEENS5_IJNSA_ILi64EEESF_NSA_ILi32EEEEEEaNS5_IJlSB_lEEEaSI_NS4_8TiledMMAINS4_8MMA_AtomIJNS4_15SM100_MMA_S8_SSIaaiLi64ELi64ELNS4_4UMMA5MajorE0ELSN_0ELNSM_8SaturateE0EEEEEENS4_6LayoutINS5_IJSB_SB_SB_EEENS5_IJNSA_ILi0EEEST_ST_EEEEENS5_IJNS4_10UnderscoreESW_SW_EEEEENS4_23SM90_TMA_LOAD_MULTICASTENS4_14ComposedLayoutINS4_7SwizzleILi1ELi4ELi3EEENS4_18smem_ptr_flag_bitsILi8EEENSR_INS5_IJNSA_ILi8EEESG_EEENS5_IJSG_SB_EEEEEEEvNS4_8identityENS4_13SM90_TMA_LOADES19_vS1A_EENS_8epilogue10collective18CollectiveEpilogueINS1D_23Sm100TmaWarpSpecializedILi1ELi1ELi32ELb0ELb0EEEJSH_NS5_IJNSR_ISF_SB_EES1I_EEEaSI_aSI_NS1D_6fusion15FusionCallbacksIS1H_NS1K_17LinearCombinationIaiaiLNS_15FloatRoundStyleE2EEESH_S1J_JEEENS4_5SM1004TMEM4LOAD26SM100_TMEM_LOAD_16dp32b32xES1B_NS10_INS11_ILi2ELi4ELi3EEES14_NSR_INS5_IJS15_SF_EEENS5_IJSF_SB_EEEEEEENS4_39AutoVectorizingCopyWithAssumedAlignmentILi128EEENS4_14SM90_TMA_STOREES1Y_S20_S20_EEEvvEEEEvNT_6ParamsE)
        .other          _ZN7cutlass13device_kernelINS_4gemm6kernel13GemmUniversalIN4cute5tupleIJiiiiEEENS1_10collective13CollectiveMmaINS1_35MainloopSm100TmaUmmaWarpSpecializedILi54ELi2ELi4ENS5_IJNS4_1CILi1EEENSA_ILi2EEESB_EEEEENS5_IJNSA_ILi64EEESF_NSA_ILi32EEEEEEaNS5_IJlSB_lEEEaSI_NS4_8TiledMMAINS4_8MMA_AtomIJNS4_15SM100_MMA_S8_SSIaaiLi64ELi64ELNS4_4UMMA5MajorE0ELSN_0ELNSM_8SaturateE0EEEEEENS4_6LayoutINS5_IJSB_SB_SB_EEENS5_IJNSA_ILi0EEEST_ST_EEEEENS5_IJNS4_10UnderscoreESW_SW_EEEEENS4_23SM90_TMA_LOAD_MULTICASTENS4_14ComposedLayoutINS4_7SwizzleILi1ELi4ELi3EEENS4_18smem_ptr_flag_bitsILi8EEENSR_INS5_IJNSA_ILi8EEESG_EEENS5_IJSG_SB_EEEEEEEvNS4_8identityENS4_13SM90_TMA_LOADES19_vS1A_EENS_8epilogue10collective18CollectiveEpilogueINS1D_23Sm100TmaWarpSpecializedILi1ELi1ELi32ELb0ELb0EEEJSH_NS5_IJNSR_ISF_SB_EES1I_EEEaSI_aSI_NS1D_6fusion15FusionCallbacksIS1H_NS1K_17LinearCombinationIaiaiLNS_15FloatRoundStyleE2EEESH_S1J_JEEENS4_5SM1004TMEM4LOAD26SM100_TMEM_LOAD_16dp32b32xES1B_NS10_INS11_ILi2ELi4ELi3EEES14_NSR_INS5_IJS15_SF_EEENS5_IJSF_SB_EEEEEEENS4_39AutoVectorizingCopyWithAssumedAlignmentILi128EEENS4_14SM90_TMA_STOREES1Y_S20_S20_EEEvvEEEEvNT_6ParamsE,@"STO_CUDA_ENTRY STV_DEFAULT"
_ZN7cutlass13device_kernelINS_4gemm6kernel13GemmUniversalIN4cute5tupleIJiiiiEEENS1_10collective13CollectiveMmaINS1_35MainloopSm100TmaUmmaWarpSpecializedILi54ELi2ELi4ENS5_IJNS4_1CILi1EEENSA_ILi2EEESB_EEEEENS5_IJNSA_ILi64EEESF_NSA_ILi32EEEEEEaNS5_IJlSB_lEEEaSI_NS4_8TiledMMAINS4_8MMA_AtomIJNS4_15SM100_MMA_S8_SSIaaiLi64ELi64ELNS4_4UMMA5MajorE0ELSN_0ELNSM_8SaturateE0EEEEEENS4_6LayoutINS5_IJSB_SB_SB_EEENS5_IJNSA_ILi0EEEST_ST_EEEEENS5_IJNS4_10UnderscoreESW_SW_EEEEENS4_23SM90_TMA_LOAD_MULTICASTENS4_14ComposedLayoutINS4_7SwizzleILi1ELi4ELi3EEENS4_18smem_ptr_flag_bitsILi8EEENSR_INS5_IJNSA_ILi8EEESG_EEENS5_IJSG_SB_EEEEEEEvNS4_8identityENS4_13SM90_TMA_LOADES19_vS1A_EENS_8epilogue10collective18CollectiveEpilogueINS1D_23Sm100TmaWarpSpecializedILi1ELi1ELi32ELb0ELb0EEEJSH_NS5_IJNSR_ISF_SB_EES1I_EEEaSI_aSI_NS1D_6fusion15FusionCallbacksIS1H_NS1K_17LinearCombinationIaiaiLNS_15FloatRoundStyleE2EEESH_S1J_JEEENS4_5SM1004TMEM4LOAD26SM100_TMEM_LOAD_16dp32b32xES1B_NS10_INS11_ILi2ELi4ELi3EEES14_NSR_INS5_IJS15_SF_EEENS5_IJSF_SB_EEEEEEENS4_39AutoVectorizingCopyWithAssumedAlignmentILi128EEENS4_14SM90_TMA_STOREES1Y_S20_S20_EEEvvEEEEvNT_6ParamsE:
[----:B------:R-:W1:Y:S01]  /*0000*/  LDC R1, c[0x0][0x37c] ;  /* 0x0000df00ff017b82 */ /* 0x000e620000000800 */
[----:B------:R-:W2:Y:S01]  /*0010*/  S2R R69, SR_TID.X ;  /* 0x0000000000457919 */ /* 0x000ea20000002100 */
[----:B------:R-:W3:Y:S01]  /*0020*/  LDCU.64 UR8, c[0x0][0x890] ;  /* 0x00011200ff0877ac */ /* 0x000ee20008000a00 */
[----:B------:R-:W-:Y:S02]  /*0030*/  PRMT R80, RZ, 0x7610, R80 ;  /* 0x00007610ff507816 */ /* 0x000fe40000000050 */
[----:B------:R-:W-:Y:S01]  /*0040*/  ELECT P3, URZ, PT ;  /* 0x0000000000ff782f */ /* 0x000fe20003860000 */
[----:B---3--:R-:W-:-:S04]  /*0050*/  UISETP.NE.U32.AND UP0, UPT, UR8, URZ, UPT ;  /* 0x000000ff0800728c */ /* 0x008fc8000bf05070 */
[----:B------:R-:W-:Y:S01]  /*0060*/  UISETP.NE.AND.EX UP0, UPT, UR9, URZ, UPT, UP0 ;  /* 0x000000ff0900728c */ /* 0x000fe2000bf05300 */
[----:B--2---:R-:W-:-:S05]  /*0070*/  SHF.R.U32.HI R81, RZ, 0x5, R69 ;  /* 0x00000005ff517819 */ /* 0x004fca0000011645 */
[----:B------:R-:W2:Y:S02]  /*0080*/  SHFL.IDX PT, R0, R81, RZ, 0x1f ;  /* 0x00001fff51007589 */ /* 0x000ea400000e0000 */
[----:B--2---:R-:W-:Y:S01]  /*0090*/  R2UR UR22, R0 ;  /* 0x00000000001672ca */ /* 0x004fe200000e0000 */
[----:B-1----:R-:W-:-:S14]  /*00a0*/  BRA.U UP0, `(.L_x_0) ;  /* 0x0000000100307547 */ /* 0x002fdc000b800000 */
[----:B------:R-:W1:Y:S02]  /*00b0*/  LDCU.64 UR4, c[0x0][0x888] ;  /* 0x00011100ff0477ac */ /* 0x000e640008000a00 */
[----:B-1----:R-:W-:-:S04]  /*00c0*/  UISETP.NE.U32.AND UP0, UPT, UR4, URZ, UPT ;  /* 0x000000ff0400728c */ /* 0x002fc8000bf05070 */
[----:B------:R-:W-:-:S09]  /*00d0*/  UISETP.NE.AND.EX UP0, UPT, UR5, URZ, UPT, UP0 ;  /* 0x000000ff0500728c */ /* 0x000fd2000bf05300 */
[----:B------:R-:W-:Y:S05]  /*00e0*/  BRA.U !UP0, `(.L_x_1) ;  /* 0x0000000108147547 */ /* 0x000fea000b800000 */
[----:B------:R-:W1:Y:S01]  /*00f0*/  LDC.64 R2, c[0x0][0x888] ;  /* 0x00022200ff027b82 */ /* 0x000e620000000a00 */
[----:B------:R-:W1:Y:S02]  /*0100*/  LDCU.64 UR4, c[0x0][0x358] ;  /* 0x00006b00ff0477ac */ /* 0x000e640008000a00 */
[----:B-1----:R1:W5:Y:S01]  /*0110*/  LDG.E R39, desc[UR4][R2.64] ;  /* 0x0000000402277981 */ /* 0x002362000c1e1900 */
[----:B------:R-:W-:Y:S01]  /*0120*/  HFMA2 R80, -RZ, RZ, 0, 5.9604644775390625e-08 ;  /* 0x00000001ff507431 */ /* 0x000fe200000001ff */
[----:B------:R-:W-:Y:S05]  /*0130*/  BRA `(.L_x_0) ;  /* 0x00000000000c7947 */ /* 0x000fea0003800000 */
.L_x_1:
[----:B------:R-:W1:Y:S01]  /*0140*/  LDCU UR4, c[0x0][0x880] ;  /* 0x00011000ff0477ac */ /* 0x000e620008000800 */
[----:B------:R-:W-:Y:S01]  /*0150*/  HFMA2 R80, -RZ, RZ, 0, 5.9604644775390625e-08 ;  /* 0x00000001ff507431 */ /* 0x000fe200000001ff */
[----:B-1----:R-:W-:-:S07]  /*0160*/  MOV R39, UR4 ;  /* 0x0000000400277c02 */ /* 0x002fce0008000f00 */
.L_x_0:
[----:B------:R-:W2:Y:S02]  /*0170*/  LDCU.64 UR4, c[0x0][0x8b0] ;  /* 0x00011600ff0477ac */ /* 0x000ea40008000a00 */
[----:B--2---:R-:W-:-:S04]  /*0180*/  UISETP.NE.U32.AND UP0, UPT, UR4, URZ, UPT ;  /* 0x000000ff0400728c */ /* 0x004fc8000bf05070 */
[----:B------:R-:W-:-:S09]  /*0190*/  UISETP.NE.AND.EX UP0, UPT, UR5, URZ, UPT, UP0 ;  /* 0x000000ff0500728c */ /* 0x000fd2000bf05300 */
[----:B------:R-:W-:Y:S05]  /*01a0*/  BRA.U UP0, `(.L_x_2) ;  /* 0x0000000100287547 */ /* 0x000fea000b800000 */
[----:B------:R-:W2:Y:S02]  /*01b0*/  LDCU.64 UR4, c[0x0][0x8a8] ;  /* 0x00011500ff0477ac */ /* 0x000ea40008000a00 */
[----:B--2---:R-:W-:-:S04]  /*01c0*/  UISETP.NE.U32.AND UP0, UPT, UR4, URZ, UPT ;  /* 0x000000ff0400728c */ /* 0x004fc8000bf05070 */
[----:B------:R-:W-:-:S09]  /*01d0*/  UISETP.NE.AND.EX UP0, UPT, UR5, URZ, UPT, UP0 ;  /* 0x000000ff0500728c */ /* 0x000fd2000bf05300 */
[----:B------:R-:W-:Y:S05]  /*01e0*/  BRA.U !UP0, `(.L_x_3) ;  /* 0x0000000108107547 */ /* 0x000fea000b800000 */
[----:B-1----:R-:W1:Y:S01]  /*01f0*/  LDC.64 R2, c[0x0][0x8a8] ;  /* 0x00022a00ff027b82 */ /* 0x002e620000000a00 */
[----:B------:R-:W1:Y:S02]  /*0200*/  LDCU.64 UR4, c[0x0][0x358] ;  /* 0x00006b00ff0477ac */ /* 0x000e640008000a00 */
[----:B-1----:R2:W5:Y:S01]  /*0210*/  LDG.E R38, desc[UR4][R2.64] ;  /* 0x0000000402267981 */ /* 0x002562000c1e1900 */
[----:B------:R-:W-:Y:S05]  /*0220*/  BRA `(.L_x_2) ;  /* 0x0000000000087947 */ /* 0x000fea0003800000 */
.L_x_3:
[----:B------:R-:W2:Y:S02]  /*0230*/  LDCU UR4, c[0x0][0x8a0] ;  /* 0x00011400ff0477ac */ /* 0x000ea40008000800 */
[----:B--2---:R-:W-:Y:S02]  /*0240*/  MOV R38, UR4 ;  /* 0x0000000400267c02 */ /* 0x004fe40008000f00 */
.L_x_2:
[----:B------:R-:W-:Y:S01]  /*0250*/  IMAD.U32 R0, RZ, RZ, UR22 ;  /* 0x00000016ff007e24 */ /* 0x000fe2000f8e00ff */
[----:B------:R-:W-:Y:S04]  /*0260*/  BSSY.RECONVERGENT B0, `(.L_x_4) ;  /* 0x000000c000007945 */ /* 0x000fe80003800200 */
[C---:B------:R-:W-:Y:S02]  /*0270*/  ISETP.NE.OR P1, PT, R0.reuse, 0x1, !P3 ;  /* 0x000000010000780c */ /* 0x040fe40005f25670 */
[----:B------:R-:W-:-:S11]  /*0280*/  ISETP.NE.OR P0, PT, R0, 0x3, !P3 ;  /* 0x000000030000780c */ /* 0x000fd60005f05670 */
[----:B------:R-:W-:Y:S05]  /*0290*/  @P1 BRA `(.L_x_5) ;  /* 0x0000000000201947 */ /* 0x000fea0003800000 */
[----:B------:R-:W3:Y:S02]  /*02a0*/  LDCU.64 UR4, c[0x0][0x348] ;  /* 0x00006900ff0477ac */ /* 0x000ee40008000a00 */
[----:B---3--:R-:W-:Y:S02]  /*02b0*/  UIADD3 UR6, UP1, UPT, UR4, 0x80, URZ ;  /* 0x0000008004067890 */ /* 0x008fe4000ff3e0ff */
[----:B------:R-:W-:Y:S02]  /*02c0*/  UIADD3 UR4, UP0, UPT, UR4, 0x180, URZ ;  /* 0x0000018004047890 */ /* 0x000fe4000ff1e0ff */
[----:B------:R-:W-:Y:S02]  /*02d0*/  UIADD3.X UR7, UPT, UPT, URZ, UR5, URZ, UP1, !UPT ;  /* 0x00000005ff077290 */ /* 0x000fe40008ffe4ff */
[----:B------:R-:W-:-:S07]  /*02e0*/  UIADD3.X UR5, UPT, UPT, URZ, UR5, URZ, UP0, !UPT ;  /* 0x00000005ff057290 */ /* 0x000fce00087fe4ff */
[----:B------:R3:W-:Y:S02]  /*02f0*/  UTMACCTL.PF [UR6] ;  /* 0x00000000060079b9 */ /* 0x0007e40008040000 */
[----:B------:R3:W-:Y:S02]  /*0300*/  UTMACCTL.PF [UR4] ;  /* 0x00000000040079b9 */ /* 0x0007e40008040000 */
[----:B---3--:R-:W-:Y:S01]  /*0310*/  NOP ;  /* 0x0000000000007918 */ /* 0x008fe20000000000 */
.L_x_5:
[----:B------:R-:W-:Y:S05]  /*0320*/  BSYNC.RECONVERGENT B0 ;  /* 0x0000000000007941 */ /* 0x000fea0003800200 */
.L_x_4:
[----:B------:R-:W-:Y:S04]  /*0330*/  BSSY.RECONVERGENT B0, `(.L_x_6) ;  /* 0x000000a000007945 */ /* 0x000fe80003800200 */
        /* <DEDUP_REMOVED lines=9> */
.L_x_7:
[----:B------:R-:W-:Y:S05]  /*03d0*/  BSYNC.RECONVERGENT B0 ;  /* 0x0000000000007941 */ /* 0x000fea0003800200 */
.L_x_6:
[----:B------:R-:W3:Y:S01]  /*03e0*/  LDCU.64 UR4, c[0x0][0x888] ;  /* 0x00011100ff0477ac */ /* 0x000ee20008000a00 */
[----:B------:R-:W-:Y:S02]  /*03f0*/  UISETP.EQ.U32.AND UP1, UPT, UR8, URZ, UPT ;  /* 0x000000ff0800728c */ /* 0x000fe4000bf22070 */
[----:B------:R-:W-:Y:S02]  /*0400*/  UPLOP3.LUT UP3, UPT, UPT, UPT, UPT, 0x80, 0x8 ;  /* 0x000000000008789c */ /* 0x000fe40003f6f070 */
[----:B---3--:R-:W-:-:S04]  /*0410*/  UISETP.NE.U32.AND UP0, UPT, UR4, URZ, UPT ;  /* 0x000000ff0400728c */ /* 0x008fc8000bf05070 */
[----:B------:R-:W-:-:S04]  /*0420*/  UISETP.NE.AND.EX UP0, UPT, UR5, URZ, UPT, UP0 ;  /* 0x000000ff0500728c */ /* 0x000fc8000bf05300 */
[----:B------:R-:W-:-:S04]  /*0430*/  UISETP.EQ.OR.EX UP2, UPT, UR9, URZ, !UP0, UP1 ;  /* 0x000000ff0900728c */ /* 0x000fc8000c742710 */
[----:B------:R-:W-:-:S05]  /*0440*/  UP2UR UR61, UPR, URZ, 0x4 ;  /* 0x00000004ff3d7883 */ /* 0x000fca0008000000 */
[----:B------:R-:W-:Y:S07]  /*0450*/  BRA.U !UP2, `(.L_x_8) ;  /* 0x000000010a207547 */ /* 0x000fee000b800000 */
[----:B-----5:R-:W-:Y:S01]  /*0460*/  R2UR UR5, R39 ;  /* 0x00000000270572ca */ /* 0x020fe200000e0000 */
[----:B------:R-:W-:Y:S02]  /*0470*/  UISETP.NE.U32.AND UP1, UPT, UR8, URZ, UPT ;  /* 0x000000ff0800728c */ /* 0x000fe4000bf25070 */
[----:B------:R-:W-:Y:S02]  /*0480*/  USEL UR4, URZ, 0xffffffff, UP0 ;  /* 0xffffffffff047887 */ /* 0x000fe40008000000 */
[----:B------:R-:W-:-:S08]  /*0490*/  UISETP.NE.AND.EX UP1, UPT, UR9, URZ, UPT, UP1 ;  /* 0x000000ff0900728c */ /* 0x000fd0000bf25310 */
[----:B------:R-:W-:-:S04]  /*04a0*/  UISETP.NE.AND UP0, UPT, UR5, URZ, UPT ;  /* 0x000000ff0500728c */ /* 0x000fc8000bf05270 */
[----:B------:R-:W-:-:S04]  /*04b0*/  @!UP1 USEL UR4, URZ, 0xffffffff, UP0 ;  /* 0xffffffffff049887 */ /* 0x000fc80008000000 */
[----:B------:R-:W-:-:S04]  /*04c0*/  ULOP3.LUT UR4, UR4, 0x1, URZ, 0xc0, !UPT ;  /* 0x0000000104047892 */ /* 0x000fc8000f8ec0ff */
[----:B------:R-:W-:-:S11]  /*04d0*/  UISETP.NE.U32.AND UP3, UPT, UR4, 0x1, UPT ;  /* 0x000000010400788c */ /* 0x000fd6000bf65070 */
.L_x_8:
[----:B-12---:R-:W1:Y:S01]  /*04e0*/  SHFL.IDX PT, R2, R81, RZ, 0x1f ;  /* 0x00001fff51027589 */ /* 0x006e6200000e0000 */
[----:B------:R-:W-:-:S04]  /*04f0*/  UISETP.NE.AND UP0, UPT, UR22, 0x2, UPT ;  /* 0x000000021600788c */ /* 0x000fc8000bf05270 */
[----:B------:R-:W-:Y:S01]  /*0500*/  USEL UR34, URZ, 0x1, UP0 ;  /* 0x00000001ff227887 */ /* 0x000fe20008000000 */
[----:B-1----:R-:W-:-:S13]  /*0510*/  ISETP.NE.AND P0, PT, R2, RZ, PT ;  /* 0x000000ff0200720c */ /* 0x002fda0003f05270 */
[----:B------:R-:W-:Y:S05]  /*0520*/  @P0 BRA `(.L_x_9) ;  /* 0x0000000400f40947 */ /* 0x000fea0003800000 */
[----:B------:R-:W-:Y:S01]  /*0530*/  ELECT P0, URZ, PT ;  /* 0x0000000000ff782f */ /* 0x000fe20003800000 */
[----:B------:R-:W-:-:S12]  /*0540*/  BSSY.RECONVERGENT B0, `(.L_x_9) ;  /* 0x000007b000007945 */ /* 0x000fd80003800200 */
[----:B------:R-:W-:Y:S05]  /*0550*/  @!P0 BRA `(.L_x_10) ;  /* 0x0000000400e48947 */ /* 0x000fea0003800000 */
[----:B------:R-:W1:Y:S01]  /*0560*/  S2UR UR4, SR_CgaCtaId ;  /* 0x00000000000479c3 */ /* 0x000e620000008800 */
[----:B------:R-:W-:Y:S01]  /*0570*/  UMOV UR5, 0x400 ;  /* 0x0000040000057882 */ /* 0x000fe20000000000 */
[----:B------:R-:W-:Y:S01]  /*0580*/  UMOV UR8, 0x1 ;  /* 0x0000000100087882 */ /* 0x000fe20000000000 */
[----:B------:R-:W-:Y:S01]  /*0590*/  UMOV UR6, 0x2 ;  /* 0x0000000200067882 */ /* 0x000fe20000000000 */
[----:B------:R-:W-:-:S04]  /*05a0*/  UIADD3 UR8, UPT, UPT, -UR8, 0x100000, URZ ;  /* 0x0010000008087890 */ /* 0x000fc8000fffe1ff */
[----:B------:R-:W-:Y:S02]  /*05b0*/  USHF.L.U32 UR9, UR8, 0xb, URZ ;  /* 0x0000000b08097899 */ /* 0x000fe400080006ff */
[----:B------:R-:W-:Y:S02]  /*05c0*/  USHF.L.U32 UR8, UR8, 0x1, URZ ;  /* 0x0000000108087899 */ /* 0x000fe400080006ff */
[----:B------:R-:W-:-:S04]  /*05d0*/  UIADD3 UR6, UPT, UPT, -UR6, 0x100000, URZ ;  /* 0x0010000006067890 */ /* 0x000fc8000fffe1ff */
[----:B------:R-:W-:Y:S02]  /*05e0*/  USHF.L.U32 UR7, UR6, 0xb, URZ ;  /* 0x0000000b06077899 */ /* 0x000fe400080006ff */
[----:B------:R-:W-:Y:S02]  /*05f0*/  USHF.L.U32 UR6, UR6, 0x1, URZ ;  /* 0x0000000106067899 */ /* 0x000fe400080006ff */
[----:B-1----:R-:W-:Y:S01]  /*0600*/  ULEA UR4, UR4, UR5, 0x18 ;  /* 0x0000000504047291 */ /* 0x002fe2000f8ec0ff */
[----:B------:R-:W1:Y:S11]  /*0610*/  FENCE.VIEW.ASYNC.S ;  /* 0x00000000000073c6 */ /* 0x000e760000000000 */
[----:B-1----:R1:W2:Y:S01]  /*0620*/  SYNCS.EXCH.64 URZ, [UR4], UR8 ;  /* 0x0000000804ff75b2 */ /* 0x0022a20008000100 */
[----:B------:R1:W3:Y:S01]  /*0630*/  SYNCS.EXCH.64 URZ, [UR4+0x1b0], UR6 ;  /* 0x0001b00604ff75b2 */ /* 0x0002e20008000100 */
[----:B------:R1:W4:Y:S01]  /*0640*/  SYNCS.EXCH.64 URZ, [UR4+0x8], UR8 ;  /* 0x0000080804ff75b2 */ /* 0x0003220008000100 */
[----:B------:R1:W1:Y:S01]  /*0650*/  SYNCS.EXCH.64 URZ, [UR4+0x1b8], UR6 ;  /* 0x0001b80604ff75b2 */ /* 0x0002620008000100 */
        /* <DEDUP_REMOVED lines=104> */
[----:B--234-:R-:W-:Y:S01]  /*0ce0*/  NOP ;  /* 0x0000000000007918 */ /* 0x01cfe20000000000 */
.L_x_10:
[----:B-1----:R-:W-:Y:S05]  /*0cf0*/  BSYNC.RECONVERGENT B0 ;  /* 0x0000000000007941 */ /* 0x002fea0003800200 */
.L_x_9:
[----:B------:R-:W1:Y:S01]  /*0d00*/  SHFL.IDX PT, R2, R81, RZ, 0x1f ;  /* 0x00001fff51027589 */ /* 0x000e6200000e0000 */
[----:B------:R-:W-:Y:S01]  /*0d10*/  NOP ;  /* 0x0000000000007918 */ /* 0x000fe20000000000 */
[----:B-1----:R-:W-:-:S13]  /*0d20*/  ISETP.NE.AND P0, PT, R2, 0x1, PT ;  /* 0x000000010200780c */ /* 0x002fda0003f05270 */
[----:B------:R-:W-:Y:S05]  /*0d30*/  @P0 BRA `(.L_x_11) ;  /* 0x0000000000400947 */ /* 0x000fea0003800000 */
        /* <DEDUP_REMOVED lines=9> */
[----:B------:R-:W-:Y:S01]  /*0dd0*/  USHF.L.U32 UR6, UR6, 0x1, URZ ;  /* 0x0000000106067899 */ /* 0x000fe200080006ff */
[----:B------:R-:W-:Y:S01]  /*0de0*/  ELECT P0, URZ, PT ;  /* 0x0000000000ff782f */ /* 0x000fe20003800000 */
[----:B-1----:R-:W-:Y:S01]  /*0df0*/  ULEA UR4, UR4, UR5, 0x18 ;  /* 0x0000000504047291 */ /* 0x002fe2000f8ec0ff */
[----:B------:R-:W1:Y:S11]  /*0e00*/  FENCE.VIEW.ASYNC.S ;  /* 0x00000000000073c6 */ /* 0x000e760000000000 */
[----:B-1----:R1:W2:Y:S01]  /*0e10*/  SYNCS.EXCH.64 URZ, [UR4+0x360], UR8 ;  /* 0x0003600804ff75b2 */ /* 0x0022a20008000100 */
[----:B------:R1:W3:Y:S01]  /*0e20*/  SYNCS.EXCH.64 URZ, [UR4+0x368], UR6 ;  /* 0x0003680604ff75b2 */ /* 0x0002e20008000100 */
[----:B------:R-:W-:Y:S01]  /*0e30*/  NOP ;  /* 0x0000000000007918 */ /* 0x000fe20000000000 */
.L_x_11:
[----:B------:R-:W4:Y:S01]  /*0e40*/  SHFL.IDX PT, R2, R81, RZ, 0x1f ;  /* 0x00001fff51027589 */ /* 0x000f2200000e0000 */
[----:B------:R-:W-:Y:S01]  /*0e50*/  NOP ;  /* 0x0000000000007918 */ /* 0x000fe20000000000 */
[----:B----4-:R-:W-:-:S13]  /*0e60*/  ISETP.NE.AND P0, PT, R2, 0x3, PT ;  /* 0x000000030200780c */ /* 0x010fda0003f05270 */
[----:B------:R-:W-:Y:S05]  /*0e70*/  @P0 BRA `(.L_x_12) ;  /* 0x0000000000300947 */ /* 0x000fea0003800000 */
[----:B-1----:R-:W1:Y:S01]  /*0e80*/  S2UR UR6, SR_CgaCtaId ;  /* 0x00000000000679c3 */ /* 0x002e620000008800 */
[----:B------:R-:W-:Y:S01]  /*0e90*/  UMOV UR4, 0x400 ;  /* 0x0000040000047882 */ /* 0x000fe20000000000 */
[----:B------:R-:W-:Y:S01]  /*0ea0*/  UMOV UR5, 0x20 ;  /* 0x0000002000057882 */ /* 0x000fe20000000000 */
[----:B------:R-:W-:Y:S01]  /*0eb0*/  ELECT P0, URZ, PT ;  /* 0x0000000000ff782f */ /* 0x000fe20003800000 */
[----:B-1----:R-:W-:Y:S02]  /*0ec0*/  ULEA UR6, UR6, UR4, 0x18 ;  /* 0x0000000406067291 */ /* 0x002fe4000f8ec0ff */
[----:B------:R-:W-:-:S04]  /*0ed0*/  UIADD3 UR4, UPT, UPT, -UR5, 0x100000, URZ ;  /* 0x0010000005047890 */ /* 0x000fc8000fffe1ff */
[----:B------:R-:W-:Y:S02]  /*0ee0*/  USHF.L.U32 UR5, UR4, 0xb, URZ ;  /* 0x0000000b04057899 */ /* 0x000fe400080006ff */
[----:B------:R-:W-:Y:S01]  /*0ef0*/  USHF.L.U32 UR4, UR4, 0x1, URZ ;  /* 0x0000000104047899 */ /* 0x000fe200080006ff */
[----:B------:R-:W1:Y:S11]  /*0f00*/  FENCE.VIEW.ASYNC.S ;  /* 0x00000000000073c6 */ /* 0x000e760000000000 */
[----:B-1----:R4:W1:Y:S01]  /*0f10*/  SYNCS.EXCH.64 URZ, [UR6+0x370], UR4 ;  /* 0x0003700406ff75b2 */ /* 0x0028620008000100 */
[----:B------:R4:W1:Y:S02]  /*0f20*/  SYNCS.EXCH.64 URZ, [UR6+0x378], UR4 ;  /* 0x0003780406ff75b2 */ /* 0x0008640008000100 */
[----:B----4-:R-:W-:Y:S01]  /*0f30*/  NOP ;  /* 0x0000000000007918 */ /* 0x010fe20000000000 */
.L_x_12:
[----:B------:R-:W4:Y:S01]  /*0f40*/  SHFL.IDX PT, R2, R81, RZ, 0x1f ;  /* 0x00001fff51027589 */ /* 0x000f2200000e0000 */
[----:B------:R-:W-:Y:S01]  /*0f50*/  NOP ;  /* 0x0000000000007918 */ /* 0x000fe20000000000 */
[----:B----4-:R-:W-:-:S13]  /*0f60*/  ISETP.NE.AND P0, PT, R2, 0x4, PT ;  /* 0x000000040200780c */ /* 0x010fda0003f05270 */
[----:B------:R-:W-:Y:S05]  /*0f70*/  @P0 BRA `(.L_x_13) ;  /* 0x00000000004c0947 */ /* 0x000fea0003800000 */
[----:B-1----:R-:W1:Y:S01]  /*0f80*/  S2UR UR6, SR_CgaCtaId ;  /* 0x00000000000679c3 */ /* 0x002e620000008800 */
[----:B------:R-:W-:Y:S01]  /*0f90*/  UMOV UR4, 0x1e0 ;  /* 0x000001e000047882 */ /* 0x000fe20000000000 */
[----:B------:R-:W-:Y:S01]  /*0fa0*/  UMOV UR5, 0x400 ;  /* 0x0000040000057882 */ /* 0x000fe20000000000 */
[----:B------:R-:W-:Y:S01]  /*0fb0*/  USEL UR4, UR4, 0x1a0, UP3 ;  /* 0x000001a004047887 */ /* 0x000fe20009800000 */
[----:B------:R-:W-:Y:S01]  /*0fc0*/  UMOV UR8, 0x1 ;  /* 0x0000000100087882 */ /* 0x000fe20000000000 */
[----:B------:R-:W-:Y:S01]  /*0fd0*/  ELECT P0, URZ, PT ;  /* 0x0000000000ff782f */ /* 0x000fe20003800000 */
[----:B------:R-:W-:-:S04]  /*0fe0*/  UIADD3 UR8, UPT, UPT, -UR8, 0x100000, URZ ;  /* 0x0010000008087890 */ /* 0x000fc8000fffe1ff */
[----:B------:R-:W-:Y:S02]  /*0ff0*/  USHF.L.U32 UR9, UR8, 0xb, URZ ;  /* 0x0000000b08097899 */ /* 0x000fe400080006ff */
[----:B------:R-:W-:Y:S02]  /*1000*/  USHF.L.U32 UR8, UR8, 0x1, URZ ;  /* 0x0000000108087899 */ /* 0x000fe400080006ff */
[----:B-1----:R-:W-:Y:S02]  /*1010*/  ULEA UR6, UR6, UR5, 0x18 ;  /* 0x0000000506067291 */ /* 0x002fe4000f8ec0ff */
[----:B------:R-:W-:-:S04]  /*1020*/  UIADD3 UR4, UPT, UPT, -UR4, 0x100000, URZ ;  /* 0x0010000004047890 */ /* 0x000fc8000fffe1ff */
[----:B------:R-:W-:Y:S02]  /*1030*/  USHF.L.U32 UR5, UR4, 0xb, URZ ;  /* 0x0000000b04057899 */ /* 0x000fe400080006ff */
[----:B------:R-:W-:Y:S01]  /*1040*/  USHF.L.U32 UR4, UR4, 0x1, URZ ;  /* 0x0000000104047899 */ /* 0x000fe200080006ff */
[----:B------:R-:W1:Y:S03]  /*1050*/  FENCE.VIEW.ASYNC.S ;  /* 0x00000000000073c6 */ /* 0x000e660000000000 */
[----:B-1----:R4:W1:Y:S08]  /*1060*/  SYNCS.EXCH.64 URZ, [UR6+0x380], UR8 ;  /* 0x0003800806ff75b2 */ /* 0x0028700008000100 */
[----:B------:R4:W1:Y:S01]  /*1070*/  SYNCS.EXCH.64 URZ, [UR6+0x390], UR4 ;  /* 0x0003900406ff75b2 */ /* 0x0008620008000100 */
[----:B------:R4:W1:Y:S01]  /*1080*/  SYNCS.EXCH.64 URZ, [UR6+0x388], UR8 ;  /* 0x0003880806ff75b2 */ /* 0x0008620008000100 */
[----:B------:R4:W1:Y:S02]  /*1090*/  SYNCS.EXCH.64 URZ, [UR6+0x398], UR4 ;  /* 0x0003980406ff75b2 */ /* 0x0008640008000100 */
[----:B----4-:R-:W-:Y:S01]  /*10a0*/  NOP ;  /* 0x0000000000007918 */ /* 0x010fe20000000000 */
.L_x_13:
[----:B------:R-:W4:Y:S01]  /*10b0*/  SHFL.IDX PT, R2, R81, RZ, 0x1f ;  /* 0x00001fff51027589 */ /* 0x000f2200000e0000 */
[----:B------:R-:W-:Y:S01]  /*10c0*/  NOP ;  /* 0x0000000000007918 */ /* 0x000fe20000000000 */
[----:B----4-:R-:W-:-:S13]  /*10d0*/  ISETP.NE.AND P0, PT, R2, 0x5, PT ;  /* 0x000000050200780c */ /* 0x010fda0003f05270 */
[----:B------:R-:W-:Y:S05]  /*10e0*/  @P0 BRA `(.L_x_14) ;  /* 0x0000000000580947 */ /* 0x000fea0003800000 */
[----:B-1----:R-:W1:Y:S01]  /*10f0*/  S2UR UR4, SR_CgaCtaId ;  /* 0x00000000000479c3 */ /* 0x002e620000008800 */
        /* <DEDUP_REMOVED lines=12> */
[----:B-1----:R4:W1:Y:S01]  /*11c0*/  SYNCS.EXCH.64 URZ, [UR4+0x3a0], UR8 ;  /* 0x0003a00804ff75b2 */ /* 0x0028620008000100 */
[----:B------:R4:W1:Y:S01]  /*11d0*/  SYNCS.EXCH.64 URZ, [UR4+0x3c0], UR6 ;  /* 0x0003c00604ff75b2 */ /* 0x0008620008000100 */
[----:B------:R4:W1:Y:S01]  /*11e0*/  SYNCS.EXCH.64 URZ, [UR4+0x3a8], UR8 ;  /* 0x0003a80804ff75b2 */ /* 0x0008620008000100 */
[----:B------:R4:W1:Y:S01]  /*11f0*/  SYNCS.EXCH.64 URZ, [UR4+0x3c8], UR6 ;  /* 0x0003c80604ff75b2 */ /* 0x0008620008000100 */
[----:B------:R4:W1:Y:S01]  /*1200*/  SYNCS.EXCH.64 URZ, [UR4+0x3b0], UR8 ;  /* 0x0003b00804ff75b2 */ /* 0x0008620008000100 */
[----:B------:R4:W1:Y:S01]  /*1210*/  SYNCS.EXCH.64 URZ, [UR4+0x3d0], UR6 ;  /* 0x0003d00604ff75b2 */ /* 0x0008620008000100 */
[----:B------:R4:W1:Y:S01]  /*1220*/  SYNCS.EXCH.64 URZ, [UR4+0x3b8], UR8 ;  /* 0x0003b80804ff75b2 */ /* 0x0008620008000100 */
[----:B------:R4:W1:Y:S02]  /*1230*/  SYNCS.EXCH.64 URZ, [UR4+0x3d8], UR6 ;  /* 0x0003d80604ff75b2 */ /* 0x0008640008000100 */
[----:B----4-:R-:W-:Y:S01]  /*1240*/  NOP ;  /* 0x0000000000007918 */ /* 0x010fe20000000000 */
.L_x_14:
[----:B------:R-:W4:Y:S01]  /*1250*/  SHFL.IDX PT, R2, R81, RZ, 0x1f ;  /* 0x00001fff51027589 */ /* 0x000f2200000e0000 */
[----:B------:R-:W1:Y:S01]  /*1260*/  S2UR UR48, SR_CgaCtaId ;  /* 0x00000000003079c3 */ /* 0x000e620000008800 */
[----:B------:R-:W-:Y:S01]  /*1270*/  NOP ;  /* 0x0000000000007918 */ /* 0x000fe20000000000 */
[----:B----4-:R-:W-:-:S13]  /*1280*/  ISETP.NE.AND P0, PT, R2, 0x3, PT ;  /* 0x000000030200780c */ /* 0x010fda0003f05270 */
[----:B-1----:R-:W-:Y:S05]  /*1290*/  @P0 BRA `(.L_x_15) ;  /* 0x0000000000340947 */ /* 0x002fea0003800000 */
[----:B------:R-:W-:Y:S01]  /*12a0*/  UMOV UR4, 0x400 ;  /* 0x0000040000047882 */ /* 0x000fe20000000000 */
[----:B------:R-:W-:Y:S01]  /*12b0*/  UMOV UR6, 0x20 ;  /* 0x0000002000067882 */ /* 0x000fe20000000000 */
[----:B------:R-:W-:Y:S02]  /*12c0*/  ULEA UR4, UR48, UR4, 0x18 ;  /* 0x0000000430047291 */ /* 0x000fe4000f8ec0ff */
[----:B------:R-:W-:-:S04]  /*12d0*/  UIADD3 UR6, UPT, UPT, -UR6, 0x100000, URZ ;  /* 0x0010000006067890 */ /* 0x000fc8000fffe1ff */
[----:B------:R-:W-:Y:S02]  /*12e0*/  USHF.L.U32 UR7, UR6, 0xb, URZ ;  /* 0x0000000b06077899 */ /* 0x000fe400080006ff */
[----:B------:R-:W-:Y:S01]  /*12f0*/  USHF.L.U32 UR6, UR6, 0x1, URZ ;  /* 0x0000000106067899 */ /* 0x000fe200080006ff */
[----:B------:R-:W-:Y:S01]  /*1300*/  ELECT P0, URZ, PT ;  /* 0x0000000000ff782f */ /* 0x000fe20003800000 */
[----:B------:R-:W1:Y:S10]  /*1310*/  FENCE.VIEW.ASYNC.S ;  /* 0x00000000000073c6 */ /* 0x000e740000000000 */
[----:B-1----:R1:W4:Y:S01]  /*1320*/  SYNCS.EXCH.64 URZ, [UR4+0x3e0], UR6 ;  /* 0x0003e00604ff75b2 */ /* 0x0023220008000100 */
[----:B------:R1:W1:Y:S01]  /*1330*/  SYNCS.EXCH.64 URZ, [UR4+0x3f0], UR6 ;  /* 0x0003f00604ff75b2 */ /* 0x0002620008000100 */
[----:B------:R1:W1:Y:S01]  /*1340*/  SYNCS.EXCH.64 URZ, [UR4+0x3e8], UR6 ;  /* 0x0003e80604ff75b2 */ /* 0x0002620008000100 */
[----:B------:R1:W1:Y:S01]  /*1350*/  SYNCS.EXCH.64 URZ, [UR4+0x3f8], UR6 ;  /* 0x0003f80604ff75b2 */ /* 0x0002620008000100 */
[----:B------:R-:W-:Y:S01]  /*1360*/  NOP ;  /* 0x0000000000007918 */ /* 0x000fe20000000000 */
.L_x_15:
[----:B-1----:R-:W1:Y:S01]  /*1370*/  LDCU UR4, c[0x0][0x36c] ;  /* 0x00006d80ff0477ac */ /* 0x002e620008000800 */
[----:B------:R-:W-:Y:S01]  /*1380*/  ISETP.NE.OR P3, PT, R0, 0x2, !P3 ;  /* 0x000000020000780c */ /* 0x000fe20005f65670 */
[----:B------:R-:W-:Y:S01]  /*1390*/  NOP ;  /* 0x0000000000007918 */ /* 0x000fe20000000000 */
[----:B------:R-:W-:Y:S01]  /*13a0*/  LOP3.LUT R0, R69, 0x1f, RZ, 0xc0, !PT ;  /* 0x0000001f45007812 */ /* 0x000fe200078ec0ff */
[----:B------:R-:W-:Y:S02]  /*13b0*/  UISETP.NE.AND UP4, UPT, UR22, URZ, UPT ;  /* 0x000000ff1600728c */ /* 0x000fe4000bf85270 */
[----:B-1----:R-:W-:-:S09]  /*13c0*/  UISETP.EQ.U32.AND UP5, UPT, UR4, 0x1, UPT ;  /* 0x000000010400788c */ /* 0x002fd2000bfa2070 */
[----:B------:R-:W-:Y:S05]  /*13d0*/  BRA.U !UP5, `(.L_x_16) ;  /* 0x000000010d087547 */ /* 0x000fea000b800000 */
[----:B--234-:R-:W-:Y:S01]  /*13e0*/  UCGABAR_ARV ;  /* 0x00000000000079c7 */ /* 0x01cfe20008000000 */
[----:B------:R-:W-:Y:S05]  /*13f0*/  BRA `(.L_x_17) ;  /* 0x0000000000047947 */ /* 0x000fea0003800000 */
.L_x_16:
[----:B--234-:R-:W-:Y:S01]  /*1400*/  NOP ;  /* 0x0000000000007918 */ /* 0x01cfe20000000000 */
.L_x_17:
[----:B------:R-:W1:Y:S01]  /*1410*/  S2UR UR7, SR_CTAID.X ;  /* 0x00000000000779c3 */ /* 0x000e620000002500 */
[----:B------:R-:W-:-:S05]  /*1420*/  CS2R.32 R3, SR_CgaSize ;  /* 0x0000000000037805 */ /* 0x000fca0000008a00 */
[----:B------:R-:W-:-:S05]  /*1430*/  IMAD R3, R3, -0xa0, RZ ;  /* 0xffffff6003037824 */ /* 0x000fca00078e02ff */
[----:B------:R-:W-:-:S14]  /*1440*/  R2UR UR5, R3 ;  /* 0x00000000030572ca */ /* 0x000fdc00000e0000 */
[----:B------:R-:W2:Y:S01]  /*1450*/  LDCU UR5, c[0x0][UR5+0x2b0] ;  /* 0x00005600050577ac */ /* 0x000ea20008000800 */
[----:B------:R-:W-:-:S05]  /*1460*/  CS2R.32 R3, SR_CgaSize ;  /* 0x0000000000037805 */ /* 0x000fca0000008a00 */
[----:B------:R-:W-:-:S05]  /*1470*/  IMAD R3, R3, -0xa0, RZ ;  /* 0xffffff6003037824 */ /* 0x000fca00078e02ff */
[----:B------:R-:W-:-:S14]  /*1480*/  R2UR UR4, R3 ;  /* 0x00000000030472ca */ /* 0x000fdc00000e0000 */
[----:B------:R-:W3:Y:S01]  /*1490*/  LDCU UR4, c[0x0][UR4+0x2b4] ;  /* 0x00005680040477ac */ /* 0x000ee20008000800 */
[----:B------:R-:W4:Y:S01]  /*14a0*/  S2UR UR8, SR_CTAID.Y ;  /* 0x00000000000879c3 */ /* 0x000f220000002600 */
[----:B------:R-:W3:Y:S01]  /*14b0*/  LDCU UR23, c[0x0][0xb24] ;  /* 0x00016480ff1777ac */ /* 0x000ee20008000800 */
[----:B------:R-:W-:-:S05]  /*14c0*/  CS2R.32 R3, SR_CgaSize ;  /* 0x0000000000037805 */ /* 0x000fca0000008a00 */
[----:B------:R-:W-:-:S05]  /*14d0*/  IMAD R3, R3, -0xa0, RZ ;  /* 0xffffff6003037824 */ /* 0x000fca00078e02ff */
[----:B------:R-:W-:-:S14]  /*14e0*/  R2UR UR60, R3 ;  /* 0x00000000033c72ca */ /* 0x000fdc00000e0000 */
[----:B------:R-:W3:Y:S01]  /*14f0*/  LDCU UR60, c[0x0][UR60+0x2a0] ;  /* 0x000054003c3c77ac */ /* 0x000ee20008000800 */
[----:B------:R-:W1:Y:S01]  /*1500*/  S2UR UR36, SR_CTAID.Z ;  /* 0x00000000002479c3 */ /* 0x000e620000002700 */
[----:B------:R-:W-:-:S05]  /*1510*/  CS2R.32 R3, SR_CgaSize ;  /* 0x0000000000037805 */ /* 0x000fca0000008a00 */
[----:B------:R-:W-:-:S05]  /*1520*/  IMAD R3, R3, -0xa0, RZ ;  /* 0xffffff6003037824 */ /* 0x000fca00078e02ff */
[----:B------:R-:W-:-:S14]  /*1530*/  R2UR UR57, R3 ;  /* 0x00000000033972ca */ /* 0x000fdc00000e0000 */
[----:B------:R-:W3:Y:S01]  /*1540*/  LDCU UR57, c[0x0][UR57+0x2a4] ;  /* 0x00005480393977ac */ /* 0x000ee20008000800 */
[----:B------:R-:W3:Y:S01]  /*1550*/  LDCU UR40, c[0x0][0xb24] ;  /* 0x00016480ff2877ac */ /* 0x000ee20008000800 */
[----:B-1----:R-:W-:Y:S01]  /*1560*/  I2FP.F32.U32 R3, UR7 ;  /* 0x0000000700037c45 */ /* 0x002fe20008201000 */
[----:B------:R-:W1:Y:S04]  /*1570*/  LDCU UR26, c[0x0][0xb30] ;  /* 0x00016600ff1a77ac */ /* 0x000e680008000800 */
[----:B--2---:R-:W-:Y:S01]  /*1580*/  FMUL R3, R3, UR5 ;  /* 0x0000000503037c20 */ /* 0x004fe20008400000 */
[----:B------:R-:W-:Y:S01]  /*1590*/  USHF.L.U32 UR24, UR48, 0xa, URZ ;  /* 0x0000000a30187899 */ /* 0x000fe200080006ff */
[----:B----4-:R-:W-:Y:S01]  /*15a0*/  I2FP.F32.U32 R2, UR8 ;  /* 0x0000000800027c45 */ /* 0x010fe20008201000 */
[----:B---3--:R-:W-:-:S03]  /*15b0*/  UISETP.GE.AND UP2, UPT, UR23, 0x1, UPT ;  /* 0x000000011700788c */ /* 0x008fc6000bf46270 */
[----:B------:R-:W2:Y:S01]  /*15c0*/  F2I.U32.TRUNC.NTZ R3, R3 ;  /* 0x0000000300037305 */ /* 0x000ea2000020f000 */
[----:B------:R-:W-:Y:S01]  /*15d0*/  UMOV UR46, UR7 ;  /* 0x00000007002e7c82 */ /* 0x000fe20008000000 */
[----:B------:R-:W-:Y:S01]  /*15e0*/  FMUL R2, R2, UR4 ;  /* 0x0000000402027c20 */ /* 0x000fe20008400000 */
[----:B------:R-:W-:-:S05]  /*15f0*/  UMOV UR45, UR8 ;  /* 0x00000008002d7c82 */ /* 0x000fca0008000000 */
[----:B------:R-:W3:Y:S01]  /*1600*/  F2I.U32.TRUNC.NTZ R2, R2 ;  /* 0x0000000200027305 */ /* 0x000ee2000020f000 */
[----:B--2---:R-:W-:Y:S02]  /*1610*/  R2UR UR4, R3 ;  /* 0x00000000030472ca */ /* 0x004fe400000e0000 */
[----:B---3--:R-:W-:Y:S02]  /*1620*/  R2UR UR6, R2 ;  /* 0x00000000020672ca */ /* 0x008fe400000e0000 */
[----:B------:R-:W-:-:S09]  /*1630*/  PRMT R2, RZ, 0x7610, R2 ;  /* 0x00007610ff027816 */ /* 0x000fd20000000002 */
[----:B------:R-:W-:-:S04]  /*1640*/  UIADD3 UR5, UPT, UPT, -UR4, URZ, URZ ;  /* 0x000000ff04057290 */ /* 0x000fc8000fffe1ff */
[----:B------:R-:W-:Y:S02]  /*1650*/  UIMAD UR60, UR60, UR5, UR7 ;  /* 0x000000053c3c72a4 */ /* 0x000fe4000f8e0207 */
[----:B------:R-:W-:-:S04]  /*1660*/  UIADD3 UR4, UPT, UPT, -UR6, URZ, URZ ;  /* 0x000000ff06047290 */ /* 0x000fc8000fffe1ff */
[----:B------:R-:W-:Y:S01]  /*1670*/  UIMAD UR57, UR57, UR4, UR8 ;  /* 0x00000004393972a4 */ /* 0x000fe2000f8e0208 */
[----:B-1----:R-:W-:Y:S11]  /*1680*/  BRA.U UP4, `(.L_x_18) ;  /* 0x0000000104247547 */ /* 0x002ff6000b800000 */
[----:B------:R-:W-:Y:S02]  /*1690*/  UISETP.NE.AND UP0, UPT, UR57, URZ, UPT ;  /* 0x000000ff3900728c */ /* 0x000fe4000bf05270 */
[----:B------:R-:W-:Y:S02]  /*16a0*/  UISETP.NE.AND UP1, UPT, UR57, 0x1, UPT ;  /* 0x000000013900788c */ /* 0x000fe4000bf25270 */
[----:B------:R-:W-:Y:S02]  /*16b0*/  UISETP.EQ.OR UP0, UPT, UR60, URZ, !UP0 ;  /* 0x000000ff3c00728c */ /* 0x000fe4000c702670 */
[----:B------:R-:W-:Y:S02]  /*16c0*/  USEL UR4, URZ, 0x2, UP1 ;  /* 0x00000002ff047887 */ /* 0x000fe40008800000 */
[----:B------:R-:W-:Y:S02]  /*16d0*/  USEL UR5, URZ, 0x1, !UP0 ;  /* 0x00000001ff057887 */ /* 0x000fe4000c000000 */
[----:B------:R-:W-:-:S04]  /*16e0*/  UISETP.NE.AND UP0, UPT, UR60, URZ, UPT ;  /* 0x000000ff3c00728c */ /* 0x000fc8000bf05270 */
[----:B------:R-:W-:-:S04]  /*16f0*/  USEL UR4, UR4, 0x2, UP0 ;  /* 0x0000000204047887 */ /* 0x000fc80008000000 */
[----:B------:R-:W-:-:S06]  /*1700*/  UIADD3 UR4, UPT, UPT, UR5, UR4, URZ ;  /* 0x0000000405047290 */ /* 0x000fcc000fffe0ff */
[----:B------:R-:W-:Y:S02]  /*1710*/  MOV R2, UR4 ;  /* 0x0000000400027c02 */ /* 0x000fe40008000f00 */
.L_x_18:
[----:B------:R-:W-:Y:S05]  /*1720*/  BRA.U !UP2, `(.L_x_19) ;  /* 0x000000010ad47547 */ /* 0x000fea000b800000 */
[----:B------:R-:W1:Y:S01]  /*1730*/  LDCU.128 UR12, c[0x0][0xb10] ;  /* 0x00016200ff0c77ac */ /* 0x000e620008000c00 */
[----:B------:R-:W2:Y:S01]  /*1740*/  LDCU UR6, c[0x0][0x370] ;  /* 0x00006e00ff0677ac */ /* 0x000ea20008000800 */
[----:B------:R-:W3:Y:S01]  /*1750*/  LDCU UR5, c[0x0][0x374] ;  /* 0x00006e80ff0577ac */ /* 0x000ee20008000800 */
[----:B------:R-:W4:Y:S01]  /*1760*/  LDCU UR25, c[0x0][0xb0c] ;  /* 0x00016180ff1977ac */ /* 0x000f220008000800 */
[----:B------:R-:W4:Y:S01]  /*1770*/  LDCU UR4, c[0x0][0xb20] ;  /* 0x00016400ff0477ac */ /* 0x000f220008000800 */
[----:B------:R-:W4:Y:S01]  /*1780*/  LDCU.64 UR8, c[0x0][0xb28] ;  /* 0x00016500ff0877ac */ /* 0x000f220008000a00 */
[----:B-1----:R-:W-:Y:S02]  /*1790*/  UISETP.NE.AND UP0, UPT, UR14, 0x1, UPT ;  /* 0x000000010e00788c */ /* 0x002fe4000bf05270 */
[----:B---3--:R-:W-:Y:S02]  /*17a0*/  UIMAD.WIDE.U32 UR10, UR5, UR15, URZ ;  /* 0x0000000f050a72a5 */ /* 0x008fe4000f8e00ff */
[----:B--2---:R-:W-:-:S02]  /*17b0*/  UIMAD.WIDE.U32 UR18, UR6, UR12, URZ ;  /* 0x0000000c061272a5 */ /* 0x004fc4000f8e00ff */
[----:B----4-:R-:W-:Y:S02]  /*17c0*/  UISETP.NE.AND UP1, UPT, UR25, 0x1, UPT ;  /* 0x000000011900788c */ /* 0x010fe4000bf25270 */
[----:B------:R-:W-:Y:S01]  /*17d0*/  UISETP.NE.AND UP2, UPT, UR23, 0x1, UPT ;  /* 0x000000011700788c */ /* 0x000fe2000bf45270 */
[----:B------:R-:W-:Y:S02]  /*17e0*/  UMOV UR10, UR11 ;  /* 0x0000000b000a7c82 */ /* 0x000fe40008000000 */
[----:B------:R-:W-:Y:S01]  /*17f0*/  UMOV UR18, UR19 ;  /* 0x0000001300127c82 */ /* 0x000fe20008000000 */
[----:B------:R-:W-:Y:S02]  /*1800*/  @UP0 USHF.R.U32.HI UR5, URZ, UR4, UR10 ;  /* 0x00000004ff050299 */ /* 0x000fe4000801160a */
[----:B------:R-:W-:Y:S02]  /*1810*/  UIMAD.WIDE.U32 UR20, UR45, UR15, URZ ;  /* 0x0000000f2d1472a5 */ /* 0x000fe4000f8e00ff */
[----:B------:R-:W-:-:S02]  /*1820*/  UIMAD.WIDE.U32 UR10, UR5, UR8, URZ ;  /* 0x00000008050a72a5 */ /* 0x000fc4000f8e00ff */
[----:B------:R-:W-:Y:S02]  /*1830*/  @UP1 USHF.R.U32.HI UR6, URZ, UR13, UR18 ;  /* 0x0000000dff061299 */ /* 0x000fe40008011612 */
[----:B------:R-:W-:Y:S02]  /*1840*/  UIMAD.WIDE.U32 UR16, UR46, UR12, URZ ;  /* 0x0000000c2e1072a5 */ /* 0x000fe4000f8e00ff */
[----:B------:R-:W-:Y:S01]  /*1850*/  UIMAD.WIDE.U32 UR18, UR6, UR8, URZ ;  /* 0x00000008061272a5 */ /* 0x000fe2000f8e00ff */
[----:B------:R-:W-:Y:S01]  /*1860*/  UMOV UR20, UR21 ;  /* 0x0000001500147c82 */ /* 0x000fe20008000000 */
[----:B------:R-:W-:Y:S01]  /*1870*/  UMOV UR10, UR11 ;  /* 0x0000000b000a7c82 */ /* 0x000fe20008000000 */
[----:B------:R-:W-:Y:S02]  /*1880*/  USHF.R.U32.HI UR20, URZ, UR4, UR20 ;  /* 0x00000004ff147299 */ /* 0x000fe40008011614 */
[----:B------:R-:W-:Y:S02]  /*1890*/  @UP2 USHF.R.U32.HI UR5, URZ, UR9, UR10 ;  /* 0x00000009ff052299 */ /* 0x000fe4000801160a */
[----:B------:R-:W-:Y:S01]  /*18a0*/  UMOV UR7, UR19 ;  /* 0x0000001300077c82 */ /* 0x000fe20008000000 */
[----:B------:R-:W-:Y:S01]  /*18b0*/  UMOV UR16, UR17 ;  /* 0x0000001100107c82 */ /* 0x000fe20008000000 */
[----:B------:R-:W-:-:S02]  /*18c0*/  @UP2 USHF.R.U32.HI UR6, URZ, UR9, UR7 ;  /* 0x00000009ff062299 */ /* 0x000fc40008011607 */
[----:B------:R-:W-:Y:S02]  /*18d0*/  USHF.R.U32.HI UR13, URZ, UR13, UR16 ;  /* 0x0000000dff0d7299 */ /* 0x000fe40008011610 */
[----:B------:R-:W-:Y:S02]  /*18e0*/  USEL UR4, UR45, UR20, !UP0 ;  /* 0x000000142d047287 */ /* 0x000fe4000c000000 */
[----:B------:R-:W-:Y:S02]  /*18f0*/  UIMAD UR7, UR5, UR23, URZ ;  /* 0x00000017050772a4 */ /* 0x000fe4000f8e02ff */
[----:B------:R-:W-:Y:S02]  /*1900*/  USEL UR5, UR46, UR13, !UP1 ;  /* 0x0000000d2e057287 */ /* 0x000fe4000c800000 */
[----:B------:R-:W-:Y:S02]  /*1910*/  UIMAD UR12, UR6, UR23, URZ ;  /* 0x00000017060c72a4 */ /* 0x000fe4000f8e02ff */
[----:B------:R-:W-:-:S02]  /*1920*/  UISETP.GE.AND UP0, UPT, UR4, UR7, UPT ;  /* 0x000000070400728c */ /* 0x000fc4000bf06270 */
[----:B------:R-:W-:Y:S02]  /*1930*/  UIMAD.WIDE.U32 UR10, UR4, UR8, URZ ;  /* 0x00000008040a72a5 */ /* 0x000fe4000f8e00ff */
[----:B------:R-:W-:Y:S02]  /*1940*/  UISETP.GE.OR UP0, UPT, UR5, UR12, UP0 ;  /* 0x0000000c0500728c */ /* 0x000fe40008706670 */
[----:B------:R-:W-:Y:S02]  /*1950*/  UIMAD.WIDE.U32 UR12, UR5, UR8, URZ ;  /* 0x00000008050c72a5 */ /* 0x000fe4000f8e00ff */
[----:B------:R-:W-:Y:S01]  /*1960*/  UIADD3 UR10, UPT, UPT, -UR4, URZ, URZ ;  /* 0x000000ff040a7290 */ /* 0x000fe2000fffe1ff */
[----:B------:R-:W-:Y:S01]  /*1970*/  UMOV UR8, UR11 ;  /* 0x0000000b00087c82 */ /* 0x000fe20008000000 */
[----:B------:R-:W-:Y:S02]  /*1980*/  UIADD3 UR11, UPT, UPT, -UR5, URZ, URZ ;  /* 0x000000ff050b7290 */ /* 0x000fe4000fffe1ff */
[----:B------:R-:W-:-:S03]  /*1990*/  USHF.R.U32.HI UR8, URZ, UR9, UR8 ;  /* 0x00000009ff087299 */ /* 0x000fc60008011608 */
[----:B------:R-:W-:Y:S01]  /*19a0*/  @!UP0 UMOV UR7, UR13 ;  /* 0x0000000d00078c82 */ /* 0x000fe20008000000 */
[----:B------:R-:W-:Y:S02]  /*19b0*/  UIMAD UR45, UR14, UR10, UR45 ;  /* 0x0000000a0e2d72a4 */ /* 0x000fe4000f8e022d */
[----:B------:R-:W-:Y:S02]  /*19c0*/  USEL UR8, UR4, UR8, !UP2 ;  /* 0x0000000804087287 */ /* 0x000fe4000d000000 */
[----:B------:R-:W-:Y:S02]  /*19d0*/  @!UP0 USHF.R.U32.HI UR7, URZ, UR9, UR7 ;  /* 0x00000009ff078299 */ /* 0x000fe40008011607 */
[----:B------:R-:W-:Y:S02]  /*19e0*/  UIADD3 UR9, UPT, UPT, -UR8, URZ, URZ ;  /* 0x000000ff08097290 */ /* 0x000fe4000fffe1ff */
[----:B------:R-:W-:Y:S02]  /*19f0*/  @!UP0 USEL UR7, UR5, UR7, !UP2 ;  /* 0x0000000705078287 */ /* 0x000fe4000d000000 */
[----:B------:R-:W-:-:S02]  /*1a00*/  UIMAD UR9, UR23, UR9, UR4 ;  /* 0x00000009170972a4 */ /* 0x000fc4000f8e0204 */
[----:B------:R-:W-:Y:S02]  /*1a10*/  @!UP0 UIADD3 UR8, UPT, UPT, UR8, -UR7, URZ ;  /* 0x8000000708088290 */ /* 0x000fe4000fffe0ff */
[----:B------:R-:W-:Y:S02]  /*1a20*/  @!UP0 UIMAD UR6, UR9, UR6, UR7 ;  /* 0x00000006090682a4 */ /* 0x000fe4000f8e0207 */
[----:B------:R-:W-:Y:S02]  /*1a30*/  @!UP0 UIMAD UR4, UR8, UR23, UR5 ;  /* 0x00000017080482a4 */ /* 0x000fe4000f8e0205 */
[----:B------:R-:W-:Y:S02]  /*1a40*/  UIMAD UR46, UR25, UR11, UR46 ;  /* 0x0000000b192e72a4 */ /* 0x000fe4000f8e022e */
[----:B------:R-:W-:Y:S01]  /*1a50*/  UIMAD UR45, UR4, UR14, UR45 ;  /* 0x0000000e042d72a4 */ /* 0x000fe2000f8e022d */
[----:B------:R-:W-:Y:S02]  /*1a60*/  @!UP0 UMOV UR5, UR6 ;  /* 0x0000000600058c82 */ /* 0x000fe40008000000 */
[----:B------:R-:W-:-:S12]  /*1a70*/  UIMAD UR46, UR5, UR25, UR46 ;  /* 0x00000019052e72a4 */ /* 0x000fd8000f8e022e */
.L_x_19:
[----:B------:R-:W-:Y:S02]  /*1a80*/  UISETP.NE.AND UP1, UPT, UR26, 0x1, UPT ;  /* 0x000000011a00788c */ /* 0x000fe4000bf25270 */
[----:B------:R-:W-:Y:S02]  /*1a90*/  UISETP.NE.AND UP0, UPT, UR22, 0x2, UPT ;  /* 0x000000021600788c */ /* 0x000fe4000bf05270 */
[----:B------:R-:W-:-:S05]  /*1aa0*/  ULOP3.LUT UR21, UR24, 0x400, URZ, 0xc0, !UPT ;  /* 0x0000040018157892 */ /* 0x000fca000f8ec0ff */
[----:B------:R-:W-:Y:S07]  /*1ab0*/  BRA.U UP1, `(.L_x_20) ;  /* 0x0000000101447547 */ /* 0x000fee000b800000 */
[----:B------:R-:W1:Y:S01]  /*1ac0*/  LDCU.128 UR8, c[0x0][0xb10] ;  /* 0x00016200ff0877ac */ /* 0x000e620008000c00 */
[----:B------:R-:W2:Y:S01]  /*1ad0*/  LDCU UR12, c[0x0][0xb0c] ;  /* 0x00016180ff0c77ac */ /* 0x000ea20008000800 */
[----:B------:R-:W3:Y:S01]  /*1ae0*/  LDCU UR13, c[0x0][0xb20] ;  /* 0x00016400ff0d77ac */ /* 0x000ee20008000800 */
[----:B-1----:R-:W-:Y:S02]  /*1af0*/  UIMAD.WIDE.U32 UR6, UR46, UR8, URZ ;  /* 0x000000082e0672a5 */ /* 0x002fe4000f8e00ff */
[----:B------:R-:W-:Y:S02]  /*1b00*/  UIMAD.WIDE.U32 UR4, UR45, UR11, URZ ;  /* 0x0000000b2d0472a5 */ /* 0x000fe4000f8e00ff */
[----:B--2---:R-:W-:Y:S02]  /*1b10*/  UISETP.NE.AND UP2, UPT, UR12, 0x1, UPT ;  /* 0x000000010c00788c */ /* 0x004fe4000bf45270 */
[----:B------:R-:W-:Y:S01]  /*1b20*/  UISETP.NE.AND UP1, UPT, UR10, 0x1, UPT ;  /* 0x000000010a00788c */ /* 0x000fe2000bf25270 */
[----:B------:R-:W-:-:S02]  /*1b30*/  UMOV UR6, UR7 ;  /* 0x0000000700067c82 */ /* 0x000fc40008000000 */
[----:B------:R-:W-:Y:S01]  /*1b40*/  UMOV UR4, UR5 ;  /* 0x0000000500047c82 */ /* 0x000fe20008000000 */
[----:B------:R-:W-:Y:S02]  /*1b50*/  USHF.R.U32.HI UR6, URZ, UR9, UR6 ;  /* 0x00000009ff067299 */ /* 0x000fe40008011606 */
[----:B---3--:R-:W-:Y:S02]  /*1b60*/  USHF.R.U32.HI UR4, URZ, UR13, UR4 ;  /* 0x0000000dff047299 */ /* 0x008fe40008011604 */
[----:B------:R-:W-:Y:S02]  /*1b70*/  USEL UR5, UR46, UR6, !UP2 ;  /* 0x000000062e057287 */ /* 0x000fe4000d000000 */
[----:B------:R-:W-:-:S04]  /*1b80*/  USEL UR4, UR45, UR4, !UP1 ;  /* 0x000000042d047287 */ /* 0x000fc8000c800000 */
[----:B------:R-:W-:Y:S02]  /*1b90*/  UIADD3 UR6, UPT, UPT, UR5, -UR4, URZ ;  /* 0x8000000405067290 */ /* 0x000fe4000fffe0ff */
[----:B------:R-:W-:Y:S02]  /*1ba0*/  UIADD3 UR4, UPT, UPT, -UR5, UR4, URZ ;  /* 0x0000000405047290 */ /* 0x000fe4000fffe1ff */
[----:B------:R-:W-:Y:S02]  /*1bb0*/  UIMAD UR45, UR6, UR10, UR45 ;  /* 0x0000000a062d72a4 */ /* 0x000fe4000f8e022d */
[----:B------:R-:W-:-:S12]  /*1bc0*/  UIMAD UR46, UR4, UR12, UR46 ;  /* 0x0000000c042e72a4 */ /* 0x000fd8000f8e022e */
.L_x_20:
[----:B------:R-:W-:Y:S05]  /*1bd0*/  BRA.U !UP5, `(.L_x_21) ;  /* 0x000000010d0c7547 */ /* 0x000fea000b800000 */
[----:B------:R-:W-:Y:S01]  /*1be0*/  UCGABAR_WAIT ;  /* 0x0000000000007dc7 */ /* 0x000fe20008000000 */
[----:B------:R-:W-:Y:S01]  /*1bf0*/  CCTL.IVALL ;  /* 0x00000000ff00798f */ /* 0x000fe20002000000 */
[----:B------:R-:W-:Y:S05]  /*1c00*/  BRA `(.L_x_22) ;  /* 0x0000000000047947 */ /* 0x000fea0003800000 */
.L_x_21:
[----:B------:R-:W-:Y:S06]  /*1c10*/  BAR.SYNC.DEFER_BLOCKING 0x0 ;  /* 0x0000000000007b1d */ /* 0x000fec0000010000 */
.L_x_22:
[----:B------:R-:W-:Y:S05]  /*1c20*/  BRA.U UP0, `(.L_x_23) ;  /* 0x0000002d00c47547 */ /* 0x000fea000b800000 */
[----:B------:R-:W1:Y:S01]  /*1c30*/  LDCU UR6, c[0x0][0x38c] ;  /* 0x00007180ff0677ac */ /* 0x000e620008000800 */
[----:B------:R-:W-:Y:S01]  /*1c40*/  PLOP3.LUT P1, PT, PT, PT, UP3, 0x80, 0x8 ;  /* 0x000000000008781c */ /* 0x000fe20003f2f038 */
[----:B------:R-:W-:Y:S01]  /*1c50*/  IMAD.MOV.U32 R12, RZ, RZ, 0x1 ;  /* 0x00000001ff0c7424 */ /* 0x000fe200078e00ff */
[----:B------:R-:W-:Y:S01]  /*1c60*/  ISETP.EQ.OR P2, PT, R0, RZ, P3 ;  /* 0x000000ff0000720c */ /* 0x000fe20001f42670 */
[----:B------:R-:W-:Y:S01]  /*1c70*/  UISETP.NE.AND UP1, UPT, UR22, URZ, UPT ;  /* 0x000000ff1600728c */ /* 0x000fe2000bf25270 */
[----:B------:R-:W-:Y:S02]  /*1c80*/  PLOP3.LUT P1, PT, P1, PT, PT, 0x8, 0x80 ;  /* 0x000000000080781c */ /* 0x000fe40000f2e170 */
[----:B------:R-:W-:Y:S01]  /*1c90*/  CS2R R10, SRZ ;  /* 0x00000000000a7805 */ /* 0x000fe2000001ff00 */
[----:B------:R-:W-:Y:S01]  /*1ca0*/  IMAD.MOV.U32 R9, RZ, RZ, RZ ;  /* 0x000000ffff097224 */ /* 0x000fe200078e00ff */
[----:B------:R-:W2:Y:S01]  /*1cb0*/  LDCU UR39, c[0x0][0x370] ;  /* 0x00006e00ff2777ac */ /* 0x000ea20008000800 */
[----:B------:R-:W-:Y:S01]  /*1cc0*/  IMAD.MOV.U32 R8, RZ, RZ, 0x1 ;  /* 0x00000001ff087424 */ /* 0x000fe200078e00ff */
[----:B------:R-:W3:Y:S01]  /*1cd0*/  LDCU.64 UR28, c[0x0][0x348] ;  /* 0x00006900ff1c77ac */ /* 0x000ee20008000a00 */
[----:B------:R-:W-:-:S02]  /*1ce0*/  USHF.R.U32.HI UR44, URZ, 0x5, UR21 ;  /* 0x00000005ff2c7899 */ /* 0x000fc40008011615 */
[----:B-1----:R-:W-:Y:S02]  /*1cf0*/  UIADD3 UR5, UPT, UPT, UR6, 0x1f, URZ ;  /* 0x0000001f06057890 */ /* 0x002fe4000fffe0ff */
[----:B------:R-:W-:Y:S02]  /*1d00*/  UIADD3 UR47, UPT, UPT, UR6, 0x3e, URZ ;  /* 0x0000003e062f7890 */ /* 0x000fe4000fffe0ff */
[----:B------:R-:W-:Y:S01]  /*1d10*/  USHF.R.S32.HI UR4, URZ, 0x1f, UR5 ;  /* 0x0000001fff047899 */ /* 0x000fe20008011405 */
[----:B------:R-:W1:Y:S03]  /*1d20*/  LDCU UR38, c[0x0][0x374] ;  /* 0x00006e80ff2677ac */ /* 0x000e660008000800 */
[----:B------:R-:W-:Y:S02]  /*1d30*/  ULEA.HI UR4, UR4, UR5, URZ, 0x5 ;  /* 0x0000000504047291 */ /* 0x000fe4000f8f28ff */
[----:B------:R-:W-:-:S02]  /*1d40*/  USEL UR25, UR34, 0x2, UP1 ;  /* 0x0000000222197887 */ /* 0x000fc40008800000 */
[----:B------:R-:W-:Y:S02]  /*1d50*/  USHF.R.S32.HI UR42, URZ, 0x5, UR4 ;  /* 0x00000005ff2a7899 */ /* 0x000fe40008011404 */
[----:B------:R-:W-:Y:S02]  /*1d60*/  UIADD3 UR4, UPT, UPT, UR6, -0x1, URZ ;  /* 0xffffffff06047890 */ /* 0x000fe4000fffe0ff */
[----:B------:R-:W-:Y:S02]  /*1d70*/  UISETP.LT.U32.AND UP0, UPT, UR42, 0x36, UPT ;  /* 0x000000362a00788c */ /* 0x000fe4000bf01070 */
[----:B------:R-:W-:Y:S02]  /*1d80*/  UISETP.GE.U32.AND UP2, UPT, UR4, -0x3f, UPT ;  /* 0xffffffc10400788c */ /* 0x000fe4000bf46070 */
[----:B------:R-:W-:Y:S01]  /*1d90*/  USEL UR41, UR42, 0x36, UP0 ;  /* 0x000000362a297887 */ /* 0x000fe20008000000 */
[----:B------:R-:W-:-:S03]  /*1da0*/  UMOV UR5, URZ ;  /* 0x000000ff00057c82 */ /* 0x000fc60008000000 */
[----:B------:R-:W-:Y:S02]  /*1db0*/  UIADD3 UR24, UPT, UPT, UR41, -0x1, URZ ;  /* 0xffffffff29187890 */ /* 0x000fe4000fffe0ff */
[----:B------:R-:W-:-:S03]  /*1dc0*/  UIADD3 UR43, UPT, UPT, UR42, -UR41, URZ ;  /* 0x800000292a2b7290 */ /* 0x000fc6000fffe0ff */
[----:B------:R-:W-:-:S04]  /*1dd0*/  @UP2 UIADD3 UR24, UPT, UPT, UR41, URZ, URZ ;  /* 0x000000ff29182290 */ /* 0x000fc8000fffe0ff */
[----:B-123--:R-:W-:-:S12]  /*1de0*/  UIADD3 UR24, UPT, UPT, UR24, 0x1, URZ ;  /* 0x0000000118187890 */ /* 0x00efd8000fffe0ff */
.L_x_43:
[----:B------:R-:W-:Y:S01]  /*1df0*/  UISETP.NE.AND UP0, UPT, UR48, URZ, UPT ;  /* 0x000000ff3000728c */ /* 0x000fe2000bf05270 */
[----:B------:R-:W1:Y:S08]  /*1e00*/  S2UR UR48, SR_CgaCtaId ;  /* 0x00000000003079c3 */ /* 0x000e700000008800 */
[----:B------:R-:W-:Y:S05]  /*1e10*/  BRA.U UP0, `(.L_x_24) ;  /* 0x0000000100347547 */ /* 0x000fea000b800000 */
[----:B------:R-:W2:Y:S01]  /*1e20*/  S2R R0, SR_CgaCtaId ;  /* 0x0000000000007919 */ /* 0x000ea20000008800 */
[----:B------:R-:W-:-:S04]  /*1e30*/  MOV R2, 0x400 ;  /* 0x0000040000027802 */ /* 0x000fc80000000f00 */
[----:B--2---:R-:W-:Y:S02]  /*1e40*/  LEA R0, R0, R2, 0x18 ;  /* 0x0000000200007211 */ /* 0x004fe400078ec0ff */
[----:B------:R-:W-:-:S03]  /*1e50*/  SHF.L.U32 R2, R8, 0x1f, RZ ;  /* 0x0000001f08027819 */ /* 0x000fc600000006ff */
[----:B------:R-:W-:-:S04]  /*1e60*/  IMAD R0, R9, 0x8, R0 ;  /* 0x0000000809007824 */ /* 0x000fc800078e0200 */
[----:B------:R-:W2:Y:S02]  /*1e70*/  SYNCS.PHASECHK.TRANS64.TRYWAIT P0, [R0+URZ+0x3f0], R2 ;  /* 0x0003f002000075a7 */ /* 0x000ea400080011ff */
[----:B--2---:R-:W-:Y:S05]  /*1e80*/  @!P0 BRA `(.L_x_25) ;  /* 0x0000006800b48947 */ /* 0x004fea0003800000 */
.L_x_153:
[----:B------:R-:W-:Y:S01]  /*1e90*/  VIADD R9, R9, 0x1 ;  /* 0x0000000109097836 */ /* 0x000fe20000000000 */
[----:B------:R2:W-:Y:S04]  /*1ea0*/  SYNCS.ARRIVE.TRANS64.A1T0 RZ, [R0+URZ+0x3e0], RZ ;  /* 0x0003e0ff00ff79a7 */ /* 0x0005e800081000ff */
[----:B------:R-:W-:-:S04]  /*1eb0*/  ISETP.NE.AND P0, PT, R9, 0x2, PT ;  /* 0x000000020900780c */ /* 0x000fc80003f05270 */
[----:B------:R-:W-:Y:S02]  /*1ec0*/  SEL R9, R9, RZ, P0 ;  /* 0x000000ff09097207 */ /* 0x000fe40000000000 */
[----:B--2---:R-:W-:-:S04]  /*1ed0*/  SEL R0, RZ, 0x1, P0 ;  /* 0x00000001ff007807 */ /* 0x004fc80000000000 */
[----:B------:R-:W-:-:S07]  /*1ee0*/  LOP3.LUT R8, R8, R0, RZ, 0x3c, !PT ;  /* 0x0000000008087212 */ /* 0x000fce00078e3cff */
.L_x_24:
[----:B------:R-:W-:Y:S01]  /*1ef0*/  UMOV UR6, 0x400 ;  /* 0x0000040000067882 */ /* 0x000fe20000000000 */
[----:B------:R-:W-:Y:S01]  /*1f00*/  SHF.L.U32 R0, R12, 0x1f, RZ ;  /* 0x0000001f0c007819 */ /* 0x000fe200000006ff */
[----:B-1----:R-:W-:Y:S02]  /*1f10*/  ULEA UR6, UR48, UR6, 0x18 ;  /* 0x0000000630067291 */ /* 0x002fe4000f8ec0ff */
[----:B------:R-:W-:Y:S02]  /*1f20*/  UISETP.GE.U32.AND UP0, UPT, UR47, 0x3f, UPT ;  /* 0x0000003f2f00788c */ /* 0x000fe4000bf06070 */
[----:B------:R-:W-:Y:S02]  /*1f30*/  ULEA UR4, UR5, UR6, 0x3 ;  /* 0x0000000605047291 */ /* 0x000fe4000f8e18ff */
[----:B------:R-:W-:Y:S02]  /*1f40*/  USHF.L.U32 UR11, UR45, 0x6, URZ ;  /* 0x000000062d0b7899 */ /* 0x000fe400080006ff */
[----:B------:R-:W-:Y:S01]  /*1f50*/  ULEA UR35, UR46, UR44, 0x6 ;  /* 0x0000002c2e237291 */ /* 0x000fe2000f8e30ff */
[----:B------:R-:W-:-:S04]  /*1f60*/  UMOV UR13, URZ ;  /* 0x000000ff000d7c82 */ /* 0x000fc80008000000 */
[----:B------:R1:W2:Y:S01]  /*1f70*/  SYNCS.PHASECHK.TRANS64.TRYWAIT P0, [UR4+0x1b0], R0 ;  /* 0x0001b000ff0075a7 */ /* 0x0002a20008001104 */
[----:B------:R-:W-:Y:S06]  /*1f80*/  BRA.U !UP0, `(.L_x_26) ;  /* 0x0000000108bc7547 */ /* 0x000fec000b800000 */
[----:B------:R-:W-:Y:S01]  /*1f90*/  UMOV UR7, URZ ;  /* 0x000000ff00077c82 */ /* 0x000fe20008000000 */
[----:B------:R-:W-:-:S05]  /*1fa0*/  UMOV UR4, UR5 ;  /* 0x0000000500047c82 */ /* 0x000fca0008000000 */
.L_x_32:
[----:B------:R-:W-:Y:S01]  /*1fb0*/  ULEA UR33, UR4, UR6, 0x3 ;  /* 0x0000000604217291 */ /* 0x000fe2000f8e18ff */
[----:B--2---:R-:W-:Y:S01]  /*1fc0*/  @!P3 MOV R2, 0x1000 ;  /* 0x000010000002b802 */ /* 0x004fe20000000f00 */
[----:B--2-4-:R-:W-:Y:S10]  /*1fd0*/  @P0 BRA `(.L_x_27) ;  /* 0x00000000000c0947 */ /* 0x014ff40003800000 */
[----:B------:R-:W-:-:S04]  /*1fe0*/  SHF.L.U32 R3, R12, 0x1f, RZ ;  /* 0x0000001f0c037819 */ /* 0x000fc800000006ff */
[----:B------:R-:W2:Y:S02]  /*1ff0*/  SYNCS.PHASECHK.TRANS64.TRYWAIT P0, [UR33+0x1b0], R3 ;  /* 0x0001b003ff0075a7 */ /* 0x000ea40008001121 */
[----:B--2---:R-:W-:Y:S05]  /*2000*/  @!P0 BRA `(.L_x_28) ;  /* 0x0000006800688947 */ /* 0x004fea0003800000 */
.L_x_27:
[----:B------:R2:W-:Y:S01]  /*2010*/  @!P3 SYNCS.ARRIVE.TRANS64 RZ, [UR33], R2 ;  /* 0x00000002ffffb9a7 */ /* 0x0005e20008000021 */
[----:B------:R-:W-:-:S04]  /*2020*/  ULOP3.LUT UR5, UR25, 0x2, URZ, 0xfc, !UPT ;  /* 0x0000000219057892 */ /* 0x000fc8000f8efcff */
[----:B------:R-:W-:-:S09]  /*2030*/  UISETP.NE.AND UP0, UPT, UR5, 0x2, UPT ;  /* 0x000000020500788c */ /* 0x000fd2000bf05270 */
[----:B------:R-:W-:Y:S05]  /*2040*/  BRA.U UP0, `(.L_x_29) ;  /* 0x0000000100047547 */ /* 0x000fea000b800000 */
[----:B------:R-:W-:Y:S05]  /*2050*/  BPT.TRAP 0x1 ;  /* 0x000000040000795c */ /* 0x000fea0000300000 */
.L_x_29:
[----:B------:R-:W-:Y:S04]  /*2060*/  BSSY.RECONVERGENT B0, `(.L_x_30) ;  /* 0x0000003000007945 */ /* 0x000fe80003800200 */
[----:B------:R-:W-:Y:S05]  /*2070*/  @P2 BRA `(.L_x_31) ;  /* 0x0000000000042947 */ /* 0x000fea0003800000 */
[----:B------:R-:W-:Y:S05]  /*2080*/  BPT.TRAP 0x1 ;  /* 0x000000040000795c */ /* 0x000fea0000300000 */
.L_x_31:
[----:B------:R-:W-:Y:S05]  /*2090*/  BSYNC.RECONVERGENT B0 ;  /* 0x0000000000007941 */ /* 0x000fea0003800200 */
.L_x_30:
[----:B------:R-:W-:Y:S02]  /*20a0*/  UIADD3 UR5, UPT, UPT, UR4, 0x1, URZ ;  /* 0x0000000104057890 */ /* 0x000fe4000fffe0ff */
[----:B------:R-:W-:Y:S02]  /*20b0*/  UIADD3 UR16, UP1, UPT, UR28, 0x80, URZ ;  /* 0x000000801c107890 */ /* 0x000fe4000ff3e0ff */
[----:B------:R-:W-:Y:S02]  /*20c0*/  UISETP.NE.AND UP0, UPT, UR5, 0x36, UPT ;  /* 0x000000360500788c */ /* 0x000fe4000bf05270 */
[----:B------:R-:W-:Y:S02]  /*20d0*/  USHF.L.U32 UR34, UR7, 0x5, URZ ;  /* 0x0000000507227899 */ /* 0x000fe400080006ff */
[----:B------:R-:W-:Y:S02]  /*20e0*/  USEL UR9, URZ, 0x1, UP0 ;  /* 0x00000001ff097887 */ /* 0x000fe40008000000 */
[----:B------:R-:W-:-:S02]  /*20f0*/  USEL UR5, UR5, URZ, UP0 ;  /* 0x000000ff05057287 */ /* 0x000fc40008000000 */
[----:B------:R-:W-:Y:S02]  /*2100*/  UIADD3 UR14, UP0, UPT, UR28, 0x180, URZ ;  /* 0x000001801c0e7890 */ /* 0x000fe4000ff1e0ff */
[----:B------:R-:W-:Y:S01]  /*2110*/  ULEA UR8, UR5, UR6, 0x3 ;  /* 0x0000000605087291 */ /* 0x000fe2000f8e18ff */
[----:B------:R-:W-:Y:S01]  /*2120*/  LOP3.LUT R12, R12, UR9, RZ, 0x3c, !PT ;  /* 0x000000090c0c7c12 */ /* 0x000fe2000f8e3cff */
[----:B------:R-:W-:Y:S02]  /*2130*/  UIADD3.X UR17, UPT, UPT, URZ, UR29, URZ, UP1, !UPT ;  /* 0x0000001dff117290 */ /* 0x000fe40008ffe4ff */
[----:B------:R-:W-:Y:S01]  /*2140*/  UIADD3.X UR15, UPT, UPT, URZ, UR29, URZ, UP0, !UPT ;  /* 0x0000001dff0f7290 */ /* 0x000fe200087fe4ff */
[----:B-1----:R-:W-:Y:S01]  /*2150*/  SHF.L.U32 R0, R12, 0x1f, RZ ;  /* 0x0000001f0c007819 */ /* 0x002fe200000006ff */
[----:B------:R-:W-:Y:S01]  /*2160*/  UMOV UR18, 0x0 ;  /* 0x0000000000127882 */ /* 0x000fe20000000000 */
[----:B------:R-:W-:Y:S01]  /*2170*/  UMOV UR19, 0x10000000 ;  /* 0x1000000000137882 */ /* 0x000fe20000000000 */
[----:B------:R-:W-:Y:S01]  /*2180*/  UMOV UR12, UR36 ;  /* 0x00000024000c7c82 */ /* 0x000fe20008000000 */
[----:B------:R3:W4:Y:S01]  /*2190*/  SYNCS.PHASECHK.TRANS64.TRYWAIT P0, [UR8+0x1b0], R0 ;  /* 0x0001b000ff0075a7 */ /* 0x0007220008001108 */
[----:B------:R-:W-:Y:S01]  /*21a0*/  USHF.L.U32 UR8, UR4, 0xb, URZ ;  /* 0x0000000b04087899 */ /* 0x000fe200080006ff */
[----:B------:R-:W-:-:S02]  /*21b0*/  UMOV UR9, UR33 ;  /* 0x0000002100097c82 */ /* 0x000fc40008000000 */
[----:B------:R-:W-:Y:S01]  /*21c0*/  UMOV UR4, 0x30000 ;  /* 0x0003000000047882 */ /* 0x000fe20000000000 */
[----:B------:R-:W-:Y:S02]  /*21d0*/  ULOP3.LUT UR32, UR8, UR21, URZ, 0xfc, !UPT ;  /* 0x0000001508207292 */ /* 0x000fe4000f8efcff */
[----:B------:R-:W-:Y:S02]  /*21e0*/  UIADD3 UR8, UPT, UPT, UR6, 0x1d800, UR8 ;  /* 0x0001d80006087890 */ /* 0x000fe4000fffe008 */
[----:B------:R-:W-:Y:S01]  /*21f0*/  UIADD3 UR32, UPT, UPT, UR6, 0x2800, UR32 ;  /* 0x0000280006207890 */ /* 0x000fe2000fffe020 */
[----:B------:R-:W-:Y:S01]  /*2200*/  UMOV UR10, UR34 ;  /* 0x00000022000a7c82 */ /* 0x000fe20008000000 */
[----:B------:R-:W-:Y:S01]  /*2210*/  UIADD3 UR7, UPT, UPT, UR7, 0x1, URZ ;  /* 0x0000000107077890 */ /* 0x000fe2000fffe0ff */
[----:B------:R-:W-:-:S03]  /*2220*/  UMOV UR13, UR24 ;  /* 0x00000018000d7c82 */ /* 0x000fc60008000000 */
[----:B------:R-:W-:-:S03]  /*2230*/  UISETP.NE.AND UP0, UPT, UR7, UR24, UPT ;  /* 0x000000180700728c */ /* 0x000fc6000bf05270 */
[----:B------:R1:W-:Y:S01]  /*2240*/  UTMALDG.3D.MULTICAST [UR32], [UR16], UR4, desc[UR18] ;  /* 0x00001220100073b4 */ /* 0x0003e20008011804 */
[----:B------:R3:W-:Y:S01]  /*2250*/  UTMALDG.3D [UR8], [UR14], desc[UR18] ;  /* 0x000012080e0075b4 */ /* 0x0007e20008011000 */
[----:B-1----:R-:W-:-:S04]  /*2260*/  UMOV UR4, UR5 ;  /* 0x0000000500047c82 */ /* 0x002fc80008000000 */
[----:B---3--:R-:W-:Y:S05]  /*2270*/  BRA.U UP0, `(.L_x_32) ;  /* 0xfffffffd004c7547 */ /* 0x008fea000b83ffff */
.L_x_26:
[----:B------:R-:W-:Y:S01]  /*2280*/  ULEA UR4, UR5, UR6, 0x3 ;  /* 0x0000000605047291 */ /* 0x000fe2000f8e18ff */
[----:B-1----:R-:W-:Y:S01]  /*2290*/  SHF.L.U32 R0, R12, 0x1f, RZ ;  /* 0x0000001f0c007819 */ /* 0x002fe200000006ff */
[----:B------:R-:W-:Y:S01]  /*22a0*/  @!P1 SYNCS.ARRIVE.TRANS64.A1T0 RZ, [UR6+0x378], RZ ;  /* 0x000378ffffff99a7 */ /* 0x000fe20008100006 */
[----:B------:R-:W-:-:S06]  /*22b0*/  UISETP.GT.AND UP0, UPT, UR42, UR41, UPT ;  /* 0x000000292a00728c */ /* 0x000fcc000bf04270 */
[----:B--2-4-:R1:W2:Y:S03]  /*22c0*/  SYNCS.PHASECHK.TRANS64.TRYWAIT P0, [UR4+0x1b0], R0 ;  /* 0x0001b000ff0075a7 */ /* 0x0142a60008001104 */
[----:B------:R-:W-:Y:S05]  /*22d0*/  BRA.U !UP0, `(.L_x_33) ;  /* 0x0000000108c07547 */ /* 0x000fea000b800000 */
[----:B------:R-:W-:Y:S01]  /*22e0*/  UIADD3 UR26, UPT, UPT, UR43, UR13, URZ ;  /* 0x0000000d2b1a7290 */ /* 0x000fe2000fffe0ff */
[----:B------:R-:W-:-:S11]  /*22f0*/  UMOV UR4, UR5 ;  /* 0x0000000500047c82 */ /* 0x000fd60008000000 */
.L_x_39:
[----:B------:R-:W-:Y:S01]  /*2300*/  ULEA UR17, UR4, UR6, 0x3 ;  /* 0x0000000604117291 */ /* 0x000fe2000f8e18ff */
[----:B--2---:R-:W-:Y:S01]  /*2310*/  @!P3 MOV R2, 0x1000 ;  /* 0x000010000002b802 */ /* 0x004fe20000000f00 */
[----:B--2-4-:R-:W-:Y:S10]  /*2320*/  @P0 BRA `(.L_x_34) ;  /* 0x00000000000c0947 */ /* 0x014ff40003800000 */
[----:B------:R-:W-:-:S04]  /*2330*/  SHF.L.U32 R3, R12, 0x1f, RZ ;  /* 0x0000001f0c037819 */ /* 0x000fc800000006ff */
[----:B------:R-:W2:Y:S02]  /*2340*/  SYNCS.PHASECHK.TRANS64.TRYWAIT P0, [UR17+0x1b0], R3 ;  /* 0x0001b003ff0075a7 */ /* 0x000ea40008001111 */
[----:B--2---:R-:W-:Y:S05]  /*2350*/  @!P0 BRA `(.L_x_35) ;  /* 0x0000006400ac8947 */ /* 0x004fea0003800000 */
.L_x_34:
[----:B------:R2:W-:Y:S01]  /*2360*/  @!P3 SYNCS.ARRIVE.TRANS64 RZ, [UR17], R2 ;  /* 0x00000002ffffb9a7 */ /* 0x0005e20008000011 */
[----:B------:R-:W-:-:S04]  /*2370*/  ULOP3.LUT UR5, UR25, 0x2, URZ, 0xfc, !UPT ;  /* 0x0000000219057892 */ /* 0x000fc8000f8efcff */
[----:B------:R-:W-:-:S09]  /*2380*/  UISETP.NE.AND UP0, UPT, UR5, 0x2, UPT ;  /* 0x000000020500788c */ /* 0x000fd2000bf05270 */
[----:B------:R-:W-:Y:S05]  /*2390*/  BRA.U UP0, `(.L_x_36) ;  /* 0x0000000100047547 */ /* 0x000fea000b800000 */
[----:B------:R-:W-:Y:S05]  /*23a0*/  BPT.TRAP 0x1 ;  /* 0x000000040000795c */ /* 0x000fea0000300000 */
.L_x_36:
[----:B------:R-:W-:Y:S04]  /*23b0*/  BSSY.RECONVERGENT B0, `(.L_x_37) ;  /* 0x0000003000007945 */ /* 0x000fe80003800200 */
[----:B------:R-:W-:Y:S05]  /*23c0*/  @P2 BRA `(.L_x_38) ;  /* 0x0000000000042947 */ /* 0x000fea0003800000 */
[----:B------:R-:W-:Y:S05]  /*23d0*/  BPT.TRAP 0x1 ;  /* 0x000000040000795c */ /* 0x000fea0000300000 */
.L_x_38:
[----:B------:R-:W-:Y:S05]  /*23e0*/  BSYNC.RECONVERGENT B0 ;  /* 0x0000000000007941 */ /* 0x000fea0003800200 */
.L_x_37:
[----:B------:R-:W-:Y:S02]  /*23f0*/  UIADD3 UR5, UPT, UPT, UR4, 0x1, URZ ;  /* 0x0000000104057890 */ /* 0x000fe4000fffe0ff */
[----:B------:R-:W-:Y:S02]  /*2400*/  UIADD3 UR14, UP1, UPT, UR28, 0x80, URZ ;  /* 0x000000801c0e7890 */ /* 0x000fe4000ff3e0ff */
[----:B------:R-:W-:Y:S02]  /*2410*/  UISETP.NE.AND UP0, UPT, UR5, 0x36, UPT ;  /* 0x000000360500788c */ /* 0x000fe4000bf05270 */
[----:B------:R-:W-:Y:S02]  /*2420*/  USHF.L.U32 UR18, UR13, 0x5, URZ ;  /* 0x000000050d127899 */ /* 0x000fe400080006ff */
[----:B------:R-:W-:Y:S02]  /*2430*/  USEL UR8, URZ, 0x1, UP0 ;  /* 0x00000001ff087887 */ /* 0x000fe40008000000 */
[----:B------:R-:W-:-:S02]  /*2440*/  USEL UR5, UR5, URZ, UP0 ;  /* 0x000000ff05057287 */ /* 0x000fc40008000000 */
[----:B------:R-:W-:Y:S02]  /*2450*/  UIADD3 UR22, UP0, UPT, UR28, 0x180, URZ ;  /* 0x000001801c167890 */ /* 0x000fe4000ff1e0ff */
[----:B------:R-:W-:Y:S01]  /*2460*/  LOP3.LUT R12, R12, UR8, RZ, 0x3c, !PT ;  /* 0x000000080c0c7c12 */ /* 0x000fe2000f8e3cff */
[----:B------:R-:W-:Y:S02]  /*2470*/  USHF.L.U32 UR8, UR4, 0xb, URZ ;  /* 0x0000000b04087899 */ /* 0x000fe400080006ff */
[----:B------:R-:W-:Y:S01]  /*2480*/  ULEA UR7, UR5, UR6, 0x3 ;  /* 0x0000000605077291 */ /* 0x000fe2000f8e18ff */
[----:B-1----:R-:W-:Y:S01]  /*2490*/  SHF.L.U32 R0, R12, 0x1f, RZ ;  /* 0x0000001f0c007819 */ /* 0x002fe200000006ff */
[----:B------:R-:W-:Y:S02]  /*24a0*/  ULOP3.LUT UR16, UR8, UR21, URZ, 0xfc, !UPT ;  /* 0x0000001508107292 */ /* 0x000fe4000f8efcff */
[----:B------:R-:W-:Y:S02]  /*24b0*/  UIADD3.X UR15, UPT, UPT, URZ, UR29, URZ, UP1, !UPT ;  /* 0x0000001dff0f7290 */ /* 0x000fe40008ffe4ff */
[----:B------:R-:W-:-:S02]  /*24c0*/  UIADD3 UR16, UPT, UPT, UR6, 0x2800, UR16 ;  /* 0x0000280006107890 */ /* 0x000fc4000fffe010 */
[----:B------:R-:W-:Y:S01]  /*24d0*/  UIADD3 UR8, UPT, UPT, UR6, 0x1d800, UR8 ;  /* 0x0001d80006087890 */ /* 0x000fe2000fffe008 */
[----:B------:R3:W4:Y:S01]  /*24e0*/  SYNCS.PHASECHK.TRANS64.TRYWAIT P0, [UR7+0x1b0], R0 ;  /* 0x0001b000ff0075a7 */ /* 0x0007220008001107 */
[----:B------:R-:W-:Y:S01]  /*24f0*/  UIADD3.X UR23, UPT, UPT, URZ, UR29, URZ, UP0, !UPT ;  /* 0x0000001dff177290 */ /* 0x000fe200087fe4ff */
[----:B------:R-:W-:Y:S01]  /*2500*/  UMOV UR4, 0x30000 ;  /* 0x0003000000047882 */ /* 0x000fe20000000000 */
[----:B------:R-:W-:Y:S01]  /*2510*/  UMOV UR30, 0x0 ;  /* 0x00000000001e7882 */ /* 0x000fe20000000000 */
[----:B------:R-:W-:Y:S01]  /*2520*/  UMOV UR31, 0x10000000 ;  /* 0x10000000001f7882 */ /* 0x000fe20000000000 */
[----:B------:R-:W-:Y:S01]  /*2530*/  UMOV UR19, UR35 ;  /* 0x0000002300137c82 */ /* 0x000fe20008000000 */
[----:B------:R-:W-:Y:S01]  /*2540*/  UMOV UR20, UR36 ;  /* 0x0000002400147c82 */ /* 0x000fe20008000000 */
[----:B------:R-:W-:Y:S01]  /*2550*/  UMOV UR12, UR36 ;  /* 0x00000024000c7c82 */ /* 0x000fe20008000000 */
[----:B------:R-:W-:Y:S01]  /*2560*/  UMOV UR9, UR17 ;  /* 0x0000001100097c82 */ /* 0x000fe20008000000 */
[----:B------:R-:W-:Y:S01]  /*2570*/  UMOV UR10, UR18 ;  /* 0x00000012000a7c82 */ /* 0x000fe20008000000 */
[----:B------:R1:W-:Y:S01]  /*2580*/  UTMALDG.3D.MULTICAST [UR16], [UR14], UR4, desc[UR30] ;  /* 0x00001e100e0073b4 */ /* 0x0003e20008011804 */
[----:B------:R-:W-:-:S04]  /*2590*/  UIADD3 UR13, UPT, UPT, UR13, 0x1, URZ ;  /* 0x000000010d0d7890 */ /* 0x000fc8000fffe0ff */
[----:B------:R-:W-:Y:S01]  /*25a0*/  UISETP.NE.AND UP0, UPT, UR13, UR26, UPT ;  /* 0x0000001a0d00728c */ /* 0x000fe2000bf05270 */
[----:B------:R3:W-:Y:S01]  /*25b0*/  UTMALDG.3D [UR8], [UR22], desc[UR30] ;  /* 0x00001e08160075b4 */ /* 0x0007e20008011000 */
[----:B-1----:R-:W-:-:S07]  /*25c0*/  UMOV UR4, UR5 ;  /* 0x0000000500047c82 */ /* 0x002fce0008000000 */
[----:B---3--:R-:W-:Y:S05]  /*25d0*/  BRA.U UP0, `(.L_x_39) ;  /* 0xfffffffd00487547 */ /* 0x008fea000b83ffff */
.L_x_33:
[C---:B------:R-:W-:Y:S01]  /*25e0*/  LEA R3, R11.reuse, UR6, 0x3 ;  /* 0x000000060b037c11 */ /* 0x040fe2000f8e18ff */
[----:B------:R-:W-:Y:S01]  /*25f0*/  NOP ;  /* 0x0000000000007918 */ /* 0x000fe20000000000 */
[----:B-1----:R-:W-:Y:S02]  /*2600*/  SHF.L.U32 R0, R10, 0x1f, RZ ;  /* 0x0000001f0a007819 */ /* 0x002fe400000006ff */
[----:B------:R-:W-:Y:S02]  /*2610*/  LEA R4, R11, UR6, 0x4 ;  /* 0x000000060b047c11 */ /* 0x000fe4000f8e20ff */
[----:B--2-4-:R-:W1:Y:S02]  /*2620*/  SYNCS.PHASECHK.TRANS64.TRYWAIT P0, [R3+URZ+0x380], R0 ;  /* 0x00038000030075a7 */ /* 0x014e6400080011ff */
[----:B-1----:R-:W-:Y:S05]  /*2630*/  @!P0 BRA `(.L_x_40) ;  /* 0x00000064000c8947 */ /* 0x002fea0003800000 */
.L_x_156:
[----:B------:R-:W2:Y:S01]  /*2640*/  LDS.128 R4, [R4+0x410] ;  /* 0x0004100004047984 */ /* 0x000ea20000000c00 */
[----:B------:R-:W-:Y:S01]  /*2650*/  UISETP.GE.AND UP0, UPT, UR40, 0x1, UPT ;  /* 0x000000012800788c */ /* 0x000fe2000bf06270 */
[----:B------:R-:W-:Y:S01]  /*2660*/  @!PT LDS RZ, [RZ] ;  /* 0x00000000fffff984 */ /* 0x000fe20000000800 */
[----:B------:R-:W-:Y:S01]  /*2670*/  @!PT LDS RZ, [RZ] ;  /* 0x00000000fffff984 */ /* 0x000fe20000000800 */
[----:B------:R-:W-:Y:S01]  /*2680*/  @!PT LDS RZ, [RZ] ;  /* 0x00000000fffff984 */ /* 0x000fe20000000800 */
[----:B------:R-:W-:Y:S01]  /*2690*/  @!PT LDS RZ, [RZ] ;  /* 0x00000000fffff984 */ /* 0x000fe20000000800 */
[----:B------:R3:W-:Y:S06]  /*26a0*/  MEMBAR.ALL.CTA ;  /* 0x0000000000007992 */ /* 0x0007ec0000008000 */
[----:B---3--:R-:W3:Y:S01]  /*26b0*/  FENCE.VIEW.ASYNC.S ;  /* 0x00000000000073c6 */ /* 0x008ee20000000000 */
[----:B--2---:R-:W-:-:S13]  /*26c0*/  LOP3.LUT P0, RZ, R6, 0x1, RZ, 0xc0, !PT ;  /* 0x0000000106ff7812 */ /* 0x004fda000780c0ff */
[----:B---3--:R-:W-:Y:S01]  /*26d0*/  VOTEU.ANY UP1, P0 ;  /* 0x0000000000ff7886 */ /* 0x008fe20000020100 */
[----:B------:R-:W-:-:S13]  /*26e0*/  PLOP3.LUT P0, PT, PT, PT, UP1, 0x80, 0x8 ;  /* 0x000000000008781c */ /* 0x000fda0003f0f018 */
[----:B-1----:R-:W-:Y:S02]  /*26f0*/  @P0 LOP3.LUT R0, R5, 0xffff, RZ, 0xc0, !PT ;  /* 0x0000ffff05000812 */ /* 0x002fe400078ec0ff */
[----:B------:R-:W-:Y:S02]  /*2700*/  @P0 MOV R2, R4 ;  /* 0x0000000400020202 */ /* 0x000fe40000000f00 */
[----:B------:R-:W-:Y:S01]  /*2710*/  @P0 R2UR UR7, R0 ;  /* 0x00000000000702ca */ /* 0x000fe200000e0000 */
[----:B------:R-:W-:Y:S01]  /*2720*/  VIADD R0, R3, 0x390 ;  /* 0x0000039003007836 */ /* 0x000fe20000000000 */
[----:B------:R-:W-:Y:S02]  /*2730*/  @P0 SHF.R.U32.HI R4, RZ, 0x10, R5 ;  /* 0x00000010ff040819 */ /* 0x000fe40000011605 */
[----:B------:R-:W-:Y:S02]  /*2740*/  @P0 R2UR UR8, R2 ;  /* 0x00000000020802ca */ /* 0x000fe400000e0000 */
[----:B------:R-:W-:-:S02]  /*2750*/  PRMT R0, RZ, 0x654, R0 ;  /* 0x00000654ff007816 */ /* 0x000fc40000000000 */
[----:B------:R-:W-:Y:S02]  /*2760*/  @P0 R2UR UR4, R4 ;  /* 0x00000000040402ca */ /* 0x000fe400000e0000 */
[----:B------:R1:W-:Y:S03]  /*2770*/  SYNCS.ARRIVE.TRANS64.RED.A1T0 RZ, [R0+URZ], RZ ;  /* 0x000000ff00ff79a7 */ /* 0x0003e600081004ff */
[----:B------:R-:W-:-:S04]  /*2780*/  @UP1 UMOV UR27, UR7 ;  /* 0x00000007001b1c82 */ /* 0x000fc80008000000 */
[----:B------:R-:W-:-:S04]  /*2790*/  @UP1 UMOV UR37, UR8 ;  /* 0x0000000800251c82 */ /* 0x000fc80008000000 */
[----:B------:R-:W-:Y:S01]  /*27a0*/  @UP1 UMOV UR36, UR4 ;  /* 0x0000000400241c82 */ /* 0x000fe20008000000 */
[----:B------:R-:W-:Y:S05]  /*27b0*/  BRA.U !UP0, `(.L_x_41) ;  /* 0x0000000108d47547 */ /* 0x000fea000b800000 */
[----:B------:R-:W2:Y:S01]  /*27c0*/  LDCU.128 UR12, c[0x0][0xb10] ;  /* 0x00016200ff0c77ac */ /* 0x000ea20008000c00 */
[----:B------:R-:W3:Y:S01]  /*27d0*/  LDCU UR26, c[0x0][0xb20] ;  /* 0x00016400ff1a77ac */ /* 0x000ee20008000800 */
[----:B------:R-:W4:Y:S01]  /*27e0*/  LDCU UR20, c[0x0][0xb0c] ;  /* 0x00016180ff1477ac */ /* 0x000f220008000800 */
[----:B------:R-:W1:Y:S01]  /*27f0*/  LDCU.64 UR10, c[0x0][0xb28] ;  /* 0x00016500ff0a77ac */ /* 0x000e620008000a00 */
[----:B------:R-:W-:Y:S02]  /*2800*/  UISETP.NE.AND UP3, UPT, UR40, 0x1, UPT ;  /* 0x000000012800788c */ /* 0x000fe4000bf65270 */
[----:B--2---:R-:W-:Y:S02]  /*2810*/  UIMAD.WIDE.U32 UR16, UR38, UR15, URZ ;  /* 0x0000000f261072a5 */ /* 0x004fe4000f8e00ff */
[----:B------:R-:W-:Y:S02]  /*2820*/  UIMAD.WIDE.U32 UR8, UR39, UR12, URZ ;  /* 0x0000000c270872a5 */ /* 0x000fe4000f8e00ff */
[----:B------:R-:W-:-:S02]  /*2830*/  UISETP.NE.AND UP0, UPT, UR14, 0x1, UPT ;  /* 0x000000010e00788c */ /* 0x000fc4000bf05270 */
[----:B------:R-:W-:Y:S01]  /*2840*/  UIMAD.WIDE.U32 UR22, UR27, UR15, URZ ;  /* 0x0000000f1b1672a5 */ /* 0x000fe2000f8e00ff */
[----:B------:R-:W-:Y:S02]  /*2850*/  UMOV UR16, UR17 ;  /* 0x0000001100107c82 */ /* 0x000fe40008000000 */
[----:B------:R-:W-:Y:S01]  /*2860*/  UMOV UR8, UR9 ;  /* 0x0000000900087c82 */ /* 0x000fe20008000000 */
[----:B---3--:R-:W-:Y:S02]  /*2870*/  USHF.R.U32.HI UR16, URZ, UR26, UR16 ;  /* 0x0000001aff107299 */ /* 0x008fe40008011610 */
[----:B----4-:R-:W-:Y:S02]  /*2880*/  UISETP.NE.AND UP2, UPT, UR20, 0x1, UPT ;  /* 0x000000011400788c */ /* 0x010fe4000bf45270 */
[----:B------:R-:W-:Y:S02]  /*2890*/  USHF.R.U32.HI UR8, URZ, UR13, UR8 ;  /* 0x0000000dff087299 */ /* 0x000fe40008011608 */
[----:B------:R-:W-:-:S02]  /*28a0*/  USEL UR7, UR38, UR16, !UP0 ;  /* 0x0000001026077287 */ /* 0x000fc4000c000000 */
[----:B------:R-:W-:Y:S02]  /*28b0*/  USEL UR8, UR39, UR8, !UP2 ;  /* 0x0000000827087287 */ /* 0x000fe4000d000000 */
[----:B-1----:R-:W-:Y:S01]  /*28c0*/  UIMAD.WIDE.U32 UR16, UR7, UR10, URZ ;  /* 0x0000000a071072a5 */ /* 0x002fe2000f8e00ff */
[----:B------:R-:W-:Y:S01]  /*28d0*/  UMOV UR4, UR23 ;  /* 0x0000001700047c82 */ /* 0x000fe20008000000 */
[----:B------:R-:W-:Y:S02]  /*28e0*/  UIMAD.WIDE.U32 UR18, UR37, UR12, URZ ;  /* 0x0000000c251272a5 */ /* 0x000fe4000f8e00ff */
[----:B------:R-:W-:-:S03]  /*28f0*/  UIMAD.WIDE.U32 UR22, UR8, UR10, URZ ;  /* 0x0000000a081672a5 */ /* 0x000fc6000f8e00ff */
[----:B------:R-:W-:Y:S01]  /*2900*/  UMOV UR16, UR17 ;  /* 0x0000001100107c82 */ /* 0x000fe20008000000 */
[----:B------:R-:W-:Y:S02]  /*2910*/  USHF.R.U32.HI UR4, URZ, UR26, UR4 ;  /* 0x0000001aff047299 */ /* 0x000fe40008011604 */
[----:B------:R-:W-:Y:S01]  /*2920*/  @UP3 USHF.R.U32.HI UR7, URZ, UR11, UR16 ;  /* 0x0000000bff073299 */ /* 0x000fe20008011610 */
[----:B------:R-:W-:Y:S01]  /*2930*/  UMOV UR18, UR19 ;  /* 0x0000001300127c82 */ /* 0x000fe20008000000 */
[----:B------:R-:W-:Y:S01]  /*2940*/  UMOV UR22, UR23 ;  /* 0x0000001700167c82 */ /* 0x000fe20008000000 */
[----:B------:R-:W-:Y:S02]  /*2950*/  USHF.R.U32.HI UR13, URZ, UR13, UR18 ;  /* 0x0000000dff0d7299 */ /* 0x000fe40008011612 */
[----:B------:R-:W-:Y:S02]  /*2960*/  USEL UR4, UR27, UR4, !UP0 ;  /* 0x000000041b047287 */ /* 0x000fe4000c000000 */
[----:B------:R-:W-:-:S02]  /*2970*/  @UP3 USHF.R.U32.HI UR8, URZ, UR11, UR22 ;  /* 0x0000000bff083299 */ /* 0x000fc40008011616 */
[----:B------:R-:W-:Y:S02]  /*2980*/  UIMAD UR9, UR40, UR7, URZ ;  /* 0x00000007280972a4 */ /* 0x000fe4000f8e02ff */
[----:B------:R-:W-:Y:S02]  /*2990*/  USEL UR7, UR37, UR13, !UP2 ;  /* 0x0000000d25077287 */ /* 0x000fe4000d000000 */
[----:B------:R-:W-:Y:S02]  /*29a0*/  UIMAD UR12, UR40, UR8, URZ ;  /* 0x00000008280c72a4 */ /* 0x000fe4000f8e02ff */
[----:B------:R-:W-:Y:S02]  /*29b0*/  UISETP.GE.AND UP0, UPT, UR4, UR9, UPT ;  /* 0x000000090400728c */ /* 0x000fe4000bf06270 */
[----:B------:R-:W-:Y:S02]  /*29c0*/  UIMAD.WIDE.U32 UR16, UR4, UR10, URZ ;  /* 0x0000000a041072a5 */ /* 0x000fe4000f8e00ff */
[----:B------:R-:W-:-:S02]  /*29d0*/  UISETP.GE.OR UP0, UPT, UR7, UR12, UP0 ;  /* 0x0000000c0700728c */ /* 0x000fc40008706670 */
        /* <DEDUP_REMOVED lines=19> */
.L_x_41:
[----:B------:R-:W2:Y:S02]  /*2b10*/  LDCU UR4, c[0x0][0xb30] ;  /* 0x00016600ff0477ac */ /* 0x000ea40008000800 */
[----:B--2---:R-:W-:-:S09]  /*2b20*/  UISETP.NE.AND UP0, UPT, UR4, 0x1, UPT ;  /* 0x000000010400788c */ /* 0x004fd2000bf05270 */
[----:B------:R-:W-:Y:S05]  /*2b30*/  BRA.U UP0, `(.L_x_42) ;  /* 0x0000000100447547 */ /* 0x000fea000b800000 */
[----:B------:R-:W2:Y:S01]  /*2b40*/  LDCU.128 UR12, c[0x0][0xb10] ;  /* 0x00016200ff0c77ac */ /* 0x000ea20008000c00 */
[----:B------:R-:W3:Y:S01]  /*2b50*/  LDCU UR16, c[0x0][0xb0c] ;  /* 0x00016180ff1077ac */ /* 0x000ee20008000800 */
[----:B------:R-:W4:Y:S01]  /*2b60*/  LDCU UR17, c[0x0][0xb20] ;  /* 0x00016400ff1177ac */ /* 0x000f220008000800 */
[----:B--2---:R-:W-:Y:S02]  /*2b70*/  UIMAD.WIDE.U32 UR10, UR37, UR12, URZ ;  /* 0x0000000c250a72a5 */ /* 0x004fe4000f8e00ff */
[----:B------:R-:W-:Y:S02]  /*2b80*/  UIMAD.WIDE.U32 UR8, UR27, UR15, URZ ;  /* 0x0000000f1b0872a5 */ /* 0x000fe4000f8e00ff */
[----:B---3--:R-:W-:Y:S02]  /*2b90*/  UISETP.NE.AND UP2, UPT, UR16, 0x1, UPT ;  /* 0x000000011000788c */ /* 0x008fe4000bf45270 */
[----:B------:R-:W-:Y:S01]  /*2ba0*/  UISETP.NE.AND UP0, UPT, UR14, 0x1, UPT ;  /* 0x000000010e00788c */ /* 0x000fe2000bf05270 */
[----:B------:R-:W-:-:S02]  /*2bb0*/  UMOV UR7, UR11 ;  /* 0x0000000b00077c82 */ /* 0x000fc40008000000 */
[----:B------:R-:W-:Y:S01]  /*2bc0*/  UMOV UR4, UR9 ;  /* 0x0000000900047c82 */ /* 0x000fe20008000000 */
[----:B------:R-:W-:Y:S02]  /*2bd0*/  USHF.R.U32.HI UR7, URZ, UR13, UR7 ;  /* 0x0000000dff077299 */ /* 0x000fe40008011607 */
[----:B----4-:R-:W-:Y:S02]  /*2be0*/  USHF.R.U32.HI UR4, URZ, UR17, UR4 ;  /* 0x00000011ff047299 */ /* 0x010fe40008011604 */
[----:B------:R-:W-:Y:S02]  /*2bf0*/  USEL UR7, UR37, UR7, !UP2 ;  /* 0x0000000725077287 */ /* 0x000fe4000d000000 */
[----:B------:R-:W-:-:S04]  /*2c00*/  USEL UR4, UR27, UR4, !UP0 ;  /* 0x000000041b047287 */ /* 0x000fc8000c000000 */
[----:B------:R-:W-:Y:S02]  /*2c10*/  UIADD3 UR8, UPT, UPT, UR7, -UR4, URZ ;  /* 0x8000000407087290 */ /* 0x000fe4000fffe0ff */
[----:B------:R-:W-:Y:S02]  /*2c20*/  UIADD3 UR4, UPT, UPT, -UR7, UR4, URZ ;  /* 0x0000000407047290 */ /* 0x000fe4000fffe1ff */
[----:B------:R-:W-:Y:S02]  /*2c30*/  UIMAD UR27, UR8, UR14, UR27 ;  /* 0x0000000e081b72a4 */ /* 0x000fe4000f8e021b */
[----:B------:R-:W-:-:S12]  /*2c40*/  UIMAD UR37, UR4, UR16, UR37 ;  /* 0x00000010042572a4 */ /* 0x000fd8000f8e0225 */
.L_x_42:
[----:B------:R-:W-:Y:S01]  /*2c50*/  VIADD R11, R11, 0x1 ;  /* 0x000000010b0b7836 */ /* 0x000fe20000000000 */
[----:B------:R-:W-:Y:S01]  /*2c60*/  PLOP3.LUT P1, PT, PT, PT, PT, 0x80, 0x8 ;  /* 0x000000000008781c */ /* 0x000fe20003f2f070 */
[----:B------:R-:W-:Y:S02]  /*2c70*/  UIADD3 UR46, UPT, UPT, UR37, UR60, URZ ;  /* 0x0000003c252e7290 */ /* 0x000fe4000fffe0ff */
[----:B------:R-:W-:Y:S01]  /*2c80*/  UIADD3 UR45, UPT, UPT, UR27, UR57, URZ ;  /* 0x000000391b2d7290 */ /* 0x000fe2000fffe0ff */
[----:B------:R-:W-:-:S04]  /*2c90*/  ISETP.NE.AND P0, PT, R11, 0x2, PT ;  /* 0x000000020b00780c */ /* 0x000fc80003f05270 */
[----:B-1----:R-:W-:Y:S02]  /*2ca0*/  SEL R0, RZ, 0x1, P0 ;  /* 0x00000001ff007807 */ /* 0x002fe40000000000 */
[----:B------:R-:W-:Y:S02]  /*2cb0*/  SEL R11, R11, RZ, P0 ;  /* 0x000000ff0b0b7207 */ /* 0x000fe40000000000 */
[----:B------:R-:W-:Y:S01]  /*2cc0*/  LOP3.LUT R10, R10, R0, RZ, 0x3c, !PT ;  /* 0x000000000a0a7212 */ /* 0x000fe200078e3cff */
[----:B------:R-:W-:Y:S06]  /*2cd0*/  BRA.U UP1, `(.L_x_43) ;  /* 0xfffffff101447547 */ /* 0x000fec000b83ffff */
[----:B------:R-:W-:Y:S01]  /*2ce0*/  UIADD3 UR7, UPT, UPT, UR6, 0x1b0, URZ ;  /* 0x000001b006077890 */ /* 0x000fe2000fffe0ff */
[----:B------:R-:W-:-:S03]  /*2cf0*/  SHF.L.U32 R2, R12, 0x1f, RZ ;  /* 0x0000001f0c027819 */ /* 0x000fc600000006ff */
[----:B------:R-:W-:-:S09]  /*2d00*/  ULEA UR4, UR5, UR7, 0x3 ;  /* 0x0000000705047291 */ /* 0x000fd2000f8e18ff */
[----:B------:R-:W1:Y:S02]  /*2d10*/  SYNCS.PHASECHK.TRANS64.TRYWAIT P0, [UR4], R2 ;  /* 0x00000002ff0075a7 */ /* 0x000e640008001104 */
[----:B-1----:R-:W-:Y:S05]  /*2d20*/  @!P0 BRA `(.L_x_44) ;  /* 0x0000005c00648947 */ /* 0x002fea0003800000 */
.L_x_158:
[----:B------:R-:W-:-:S04]  /*2d30*/  UIADD3 UR4, UPT, UPT, UR5, 0x1, URZ ;  /* 0x0000000105047890 */ /* 0x000fc8000fffe0ff */
[----:B------:R-:W-:-:S04]  /*2d40*/  UISETP.NE.AND UP0, UPT, UR4, 0x36, UPT ;  /* 0x000000360400788c */ /* 0x000fc8000bf05270 */
[----:B------:R-:W-:Y:S02]  /*2d50*/  USEL UR6, URZ, 0x1, UP0 ;  /* 0x00000001ff067887 */ /* 0x000fe40008000000 */
[----:B------:R-:W-:-:S04]  /*2d60*/  USEL UR4, UR4, URZ, UP0 ;  /* 0x000000ff04047287 */ /* 0x000fc80008000000 */
[----:B------:R-:W-:Y:S01]  /*2d70*/  ULEA UR5, UR4, UR7, 0x3 ;  /* 0x0000000704057291 */ /* 0x000fe2000f8e18ff */
[----:B-1----:R-:W-:-:S04]  /*2d80*/  LOP3.LUT R2, R12, UR6, RZ, 0x3c, !PT ;  /* 0x000000060c027c12 */ /* 0x002fc8000f8e3cff */
[----:B------:R-:W-:-:S04]  /*2d90*/  SHF.L.U32 R3, R2, 0x1f, RZ ;  /* 0x0000001f02037819 */ /* 0x000fc800000006ff */
[----:B------:R-:W1:Y:S02]  /*2da0*/  SYNCS.PHASECHK.TRANS64.TRYWAIT P0, [UR5], R3 ;  /* 0x00000003ff0075a7 */ /* 0x000e640008001105 */
[----:B-1----:R-:W-:Y:S05]  /*2db0*/  @!P0 BRA `(.L_x_45) ;  /* 0x0000005c00588947 */ /* 0x002fea0003800000 */
.L_x_160:
[----:B------:R-:W-:-:S04]  /*2dc0*/  UIADD3 UR4, UPT, UPT, UR4, 0x1, URZ ;  /* 0x0000000104047890 */ /* 0x000fc8000fffe0ff */
[----:B------:R-:W-:-:S04]  /*2dd0*/  UISETP.NE.AND UP0, UPT, UR4, 0x36, UPT ;  /* 0x000000360400788c */ /* 0x000fc8000bf05270 */
[----:B------:R-:W-:Y:S02]  /*2de0*/  USEL UR6, URZ, 0x1, UP0 ;  /* 0x00000001ff067887 */ /* 0x000fe40008000000 */
[----:B------:R-:W-:-:S04]  /*2df0*/  USEL UR4, UR4, URZ, UP0 ;  /* 0x000000ff04047287 */ /* 0x000fc80008000000 */
[----:B------:R-:W-:Y:S01]  /*2e00*/  ULEA UR5, UR4, UR7, 0x3 ;  /* 0x0000000704057291 */ /* 0x000fe2000f8e18ff */
[----:B------:R-:W-:-:S04]  /*2e10*/  LOP3.LUT R2, R2, UR6, RZ, 0x3c, !PT ;  /* 0x0000000602027c12 */ /* 0x000fc8000f8e3cff */
[----:B-1----:R-:W-:-:S04]  /*2e20*/  SHF.L.U32 R3, R2, 0x1f, RZ ;  /* 0x0000001f02037819 */ /* 0x002fc800000006ff */
[----:B------:R-:W1:Y:S02]  /*2e30*/  SYNCS.PHASECHK.TRANS64.TRYWAIT P0, [UR5], R3 ;  /* 0x00000003ff0075a7 */ /* 0x000e640008001105 */
[----:B-1----:R-:W-:Y:S05]  /*2e40*/  @!P0 BRA `(.L_x_46) ;  /* 0x0000005c004c8947 */ /* 0x002fea0003800000 */
.L_x_162:
        /* <DEDUP_REMOVED lines=9> */
.L_x_164:
        /* <DEDUP_REMOVED lines=9> */
.L_x_166:
        /* <DEDUP_REMOVED lines=9> */
.L_x_168:
        /* <DEDUP_REMOVED lines=9> */
.L_x_170:
        /* <DEDUP_REMOVED lines=9> */
.L_x_172:
        /* <DEDUP_REMOVED lines=9> */
.L_x_174:
        /* <DEDUP_REMOVED lines=9> */
.L_x_176:
        /* <DEDUP_REMOVED lines=9> */
.L_x_178:
        /* <DEDUP_REMOVED lines=9> */
.L_x_180:
        /* <DEDUP_REMOVED lines=9> */
.L_x_182:
        /* <DEDUP_REMOVED lines=9> */
.L_x_184:
        /* <DEDUP_REMOVED lines=9> */
.L_x_186:
        /* <DEDUP_REMOVED lines=9> */
.L_x_188:
        /* <DEDUP_REMOVED lines=9> */
.L_x_190:
        /* <DEDUP_REMOVED lines=9> */
.L_x_192:
        /* <DEDUP_REMOVED lines=9> */
.L_x_194:
        /* <DEDUP_REMOVED lines=9> */
.L_x_196:
        /* <DEDUP_REMOVED lines=9> */
.L_x_198:
        /* <DEDUP_REMOVED lines=9> */
.L_x_200:
        /* <DEDUP_REMOVED lines=9> */
.L_x_202:
        /* <DEDUP_REMOVED lines=9> */
.L_x_204:
        /* <DEDUP_REMOVED lines=9> */
.L_x_206:
        /* <DEDUP_REMOVED lines=9> */
.L_x_208:
        /* <DEDUP_REMOVED lines=9> */
.L_x_210:
        /* <DEDUP_REMOVED lines=9> */
.L_x_212:
        /* <DEDUP_REMOVED lines=9> */
.L_x_214:
        /* <DEDUP_REMOVED lines=9> */
.L_x_216:
        /* <DEDUP_REMOVED lines=9> */
.L_x_218:
        /* <DEDUP_REMOVED lines=9> */
.L_x_220:
        /* <DEDUP_REMOVED lines=9> */
.L_x_222:
        /* <DEDUP_REMOVED lines=9> */
.L_x_224:
        /* <DEDUP_REMOVED lines=9> */
.L_x_226:
        /* <DEDUP_REMOVED lines=9> */
.L_x_228:
        /* <DEDUP_REMOVED lines=9> */
.L_x_230:
        /* <DEDUP_REMOVED lines=9> */
.L_x_232:
        /* <DEDUP_REMOVED lines=9> */
.L_x_234:
        /* <DEDUP_REMOVED lines=9> */
.L_x_236:
        /* <DEDUP_REMOVED lines=9> */
.L_x_238:
        /* <DEDUP_REMOVED lines=9> */
.L_x_240:
        /* <DEDUP_REMOVED lines=9> */
.L_x_242:
        /* <DEDUP_REMOVED lines=9> */
.L_x_244:
        /* <DEDUP_REMOVED lines=9> */
.L_x_246:
        /* <DEDUP_REMOVED lines=9> */
.L_x_248:
        /* <DEDUP_REMOVED lines=9> */
.L_x_250:
        /* <DEDUP_REMOVED lines=9> */
.L_x_252:
        /* <DEDUP_REMOVED lines=9> */
.L_x_254:
        /* <DEDUP_REMOVED lines=9> */
.L_x_256:
        /* <DEDUP_REMOVED lines=9> */
.L_x_258:
        /* <DEDUP_REMOVED lines=9> */
.L_x_260:
        /* <DEDUP_REMOVED lines=9> */
.L_x_262:
[----:B------:R-:W-:-:S04]  /*4a70*/  UIADD3 UR4, UPT, UPT, UR4, 0x1, URZ ;  /* 0x0000000104047890 */ /* 0x000fc8000fffe0ff */
[----:B------:R-:W-:-:S04]  /*4a80*/  UISETP.NE.AND UP0, UPT, UR4, 0x36, UPT ;  /* 0x000000360400788c */ /* 0x000fc8000bf05270 */
[----:B------:R-:W-:Y:S02]  /*4a90*/  USEL UR5, URZ, 0x1, UP0 ;  /* 0x00000001ff057887 */ /* 0x000fe40008000000 */
[----:B------:R-:W-:-:S04]  /*4aa0*/  USEL UR4, UR4, URZ, UP0 ;  /* 0x000000ff04047287 */ /* 0x000fc80008000000 */
[----:B------:R-:W-:Y:S01]  /*4ab0*/  ULEA UR4, UR4, UR7, 0x3 ;  /* 0x0000000704047291 */ /* 0x000fe2000f8e18ff */
[----:B------:R-:W-:-:S04]  /*4ac0*/  LOP3.LUT R2, R2, UR5, RZ, 0x3c, !PT ;  /* 0x0000000502027c12 */ /* 0x000fc8000f8e3cff */
[----:B------:R-:W-:Y:S01]  /*4ad0*/  SHF.L.U32 R2, R2, 0x1f, RZ ;  /* 0x0000001f02027819 */ /* 0x000fe200000006ff */
[----:B-1----:R-:W-:-:S07]  /*4ae0*/  IMAD.U32 R0, RZ, RZ, UR4 ;  /* 0x00000004ff007e24 */ /* 0x002fce000f8e00ff */
.L_x_97:
[----:B-1----:R1:W2:Y:S02]  /*4af0*/  SYNCS.PHASECHK.TRANS64.TRYWAIT P0, [R0+URZ], R2 ;  /* 0x00000002000075a7 */ /* 0x0022a400080011ff */
[----:B--2---:R-:W-:Y:S05]  /*4b00*/  @!P0 NANOSLEEP.SYNCS 0x989680 ;  /* 0x009896800000895d */ /* 0x004fea0003900000 */
[----:B------:R-:W2:Y:S02]  /*4b10*/  @!P0 SYNCS.PHASECHK.TRANS64 P0, [R0+URZ], R2 ;  /* 0x00000002000085a7 */ /* 0x000ea400080010ff */
[----:B--2---:R-:W-:Y:S05]  /*4b20*/  @P0 EXIT ;  /* 0x000000000000094d */ /* 0x004fea0003800000 */
[----:B------:R-:W-:Y:S05]  /*4b30*/  BRA `(.L_x_97) ;  /* 0xfffffffc00ec7947 */ /* 0x000fea000383ffff */
.L_x_23:
[----:B------:R-:W-:-:S04]  /*4b40*/  UISETP.NE.AND UP0, UPT, UR48, URZ, UPT ;  /* 0x000000ff3000728c */ /* 0x000fc8000bf05270 */
[----:B------:R-:W-:-:S09]  /*4b50*/  UISETP.NE.OR UP0, UPT, UR22, 0x1, UP0 ;  /* 0x000000011600788c */ /* 0x000fd20008705670 */
[----:B------:R-:W-:Y:S05]  /*4b60*/  BRA.U UP0, `(.L_x_98) ;  /* 0x0000000500487547 */ /* 0x000fea000b800000 */
[----:B------:R-:W-:Y:S01]  /*4b70*/  ISETP.GE.U32.AND P2, PT, R0, 0x2, PT ;  /* 0x000000020000780c */ /* 0x000fe20003f46070 */
[----:B------:R-:W-:Y:S01]  /*4b80*/  IMAD.MOV.U32 R12, RZ, RZ, 0x1 ;  /* 0x00000001ff0c7424 */ /* 0x000fe200078e00ff */
[----:B------:R-:W-:Y:S02]  /*4b90*/  CS2R R10, SRZ ;  /* 0x00000000000a7805 */ /* 0x000fe4000001ff00 */
[----:B------:R-:W-:Y:S01]  /*4ba0*/  CS2R R8, SRZ ;  /* 0x0000000000087805 */ /* 0x000fe2000001ff00 */
[----:B------:R-:W-:Y:S01]  /*4bb0*/  UMOV UR6, 0x400 ;  /* 0x0000040000067882 */ /* 0x000fe20000000000 */
[----:B------:R-:W-:Y:S01]  /*4bc0*/  UMOV UR5, URZ ;  /* 0x000000ff00057c82 */ /* 0x000fe20008000000 */
[----:B------:R-:W-:-:S12]  /*4bd0*/  ULEA UR6, UR48, UR6, 0x18 ;  /* 0x0000000630067291 */ /* 0x000fd8000f8ec0ff */
.L_x_102:
[----:B------:R-:W-:Y:S02]  /*4be0*/  LEA R2, R8, UR6, 0x3 ;  /* 0x0000000608027c11 */ /* 0x000fe4000f8e18ff */
[----:B------:R-:W-:-:S03]  /*4bf0*/  SHF.L.U32 R4, R9, 0x1f, RZ ;  /* 0x0000001f09047819 */ /* 0x000fc600000006ff */
[----:B------:R-:W-:Y:S01]  /*4c00*/  VIADD R5, R2, 0x3f0 ;  /* 0x000003f002057836 */ /* 0x000fe20000000000 */
[----:B------:R-:W1:Y:S02]  /*4c10*/  SYNCS.PHASECHK.TRANS64.TRYWAIT P0, [R2+URZ+0x3e0], R4 ;  /* 0x0003e004020075a7 */ /* 0x000e6400080011ff */
[----:B-1----:R-:W-:Y:S05]  /*4c20*/  @!P0 BRA `(.L_x_99) ;  /* 0x00000050009c8947 */ /* 0x002fea0003800000 */
.L_x_263:
[----:B------:R-:W-:Y:S01]  /*4c30*/  ULEA UR4, UR5, UR6, 0x3 ;  /* 0x0000000605047291 */ /* 0x000fe2000f8e18ff */
[----:B-1----:R-:W-:Y:S01]  /*4c40*/  PRMT R2, RZ, 0x654, R5 ;  /* 0x00000654ff027816 */ /* 0x002fe20000000005 */
[----:B------:R-:W-:Y:S01]  /*4c50*/  @!P2 IMAD.MOV.U32 R4, RZ, RZ, 0x10 ;  /* 0x00000010ff04a424 */ /* 0x000fe200078e00ff */
[----:B------:R-:W-:Y:S01]  /*4c60*/  SHF.L.U32 R5, R12, 0x1f, RZ ;  /* 0x0000001f0c057819 */ /* 0x000fe200000006ff */
[----:B------:R-:W-:Y:S01]  /*4c70*/  UIADD3 UR7, UPT, UPT, UR4, 0x380, URZ ;  /* 0x0000038004077890 */ /* 0x000fe2000fffe0ff */
[----:B------:R1:W-:Y:S05]  /*4c80*/  SYNCS.ARRIVE.TRANS64.RED.A1T0 RZ, [R2+URZ], RZ ;  /* 0x000000ff02ff79a7 */ /* 0x0003ea00081004ff */
[----:B------:R-:W-:Y:S01]  /*4c90*/  IMAD.U32 R6, RZ, RZ, UR7 ;  /* 0x00000007ff067e24 */ /* 0x000fe2000f8e00ff */
[----:B------:R-:W2:Y:S04]  /*4ca0*/  SYNCS.PHASECHK.TRANS64.TRYWAIT P0, [UR4+0x390], R5 ;  /* 0x00039005ff0075a7 */ /* 0x000ea80008001104 */
[----:B------:R-:W-:Y:S01]  /*4cb0*/  PRMT R6, R0, 0x654, R6 ;  /* 0x0000065400067816 */ /* 0x000fe20000000006 */
[----:B-12---:R-:W-:Y:S06]  /*4cc0*/  @!P0 BRA `(.L_x_100) ;  /* 0x0000005000888947 */ /* 0x006fec0003800000 */
.L_x_265:
[----:B------:R-:W-:Y:S01]  /*4cd0*/  ULEA UR8, UR5, UR6, 0x4 ;  /* 0x0000000605087291 */ /* 0x000fe2000f8e20ff */
[----:B------:R-:W-:Y:S01]  /*4ce0*/  SEL R3, R6, R3, !P2 ;  /* 0x0000000306037207 */ /* 0x000fe20005000000 */
[----:B------:R-:W-:Y:S01]  /*4cf0*/  UIADD3 UR9, UPT, UPT, UR4, 0x380, URZ ;  /* 0x0000038004097890 */ /* 0x000fe2000fffe0ff */
[----:B-1----:R-:W-:Y:S01]  /*4d00*/  LEA R2, R11, UR6, 0x3 ;  /* 0x000000060b027c11 */ /* 0x002fe2000f8e18ff */
[----:B------:R-:W-:Y:S01]  /*4d10*/  UIADD3 UR8, UPT, UPT, UR8, 0x410, URZ ;  /* 0x0000041008087890 */ /* 0x000fe2000fffe0ff */
[----:B------:R1:W-:Y:S01]  /*4d20*/  @!P2 SYNCS.ARRIVE.TRANS64.RED RZ, [R3+URZ], R4 ;  /* 0x0000000403ffa9a7 */ /* 0x0003e200080004ff */
[----:B------:R-:W-:Y:S01]  /*4d30*/  UIADD3 UR4, UPT, UPT, UR5, 0x1, URZ ;  /* 0x0000000105047890 */ /* 0x000fe2000fffe0ff */
[----:B------:R-:W-:-:S03]  /*4d40*/  VIADD R8, R8, 0x1 ;  /* 0x0000000108087836 */ /* 0x000fc60000000000 */
[----:B------:R-:W-:Y:S02]  /*4d50*/  UISETP.NE.AND UP0, UPT, UR4, 0x2, UPT ;  /* 0x000000020400788c */ /* 0x000fe4000bf05270 */
[----:B------:R-:W-:Y:S01]  /*4d60*/  ISETP.NE.AND P0, PT, R8, 0x2, PT ;  /* 0x000000020800780c */ /* 0x000fe20003f05270 */
[----:B------:R-:W-:Y:S06]  /*4d70*/  UGETNEXTWORKID.BROADCAST [UR8], [UR9] ;  /* 0x00000000080073ca */ /* 0x000fec0008000100 */
[----:B------:R-:W-:Y:S02]  /*4d80*/  USEL UR7, URZ, 0x1, UP0 ;  /* 0x00000001ff077887 */ /* 0x000fe40008000000 */
[----:B------:R-:W-:-:S04]  /*4d90*/  USEL UR5, UR4, URZ, UP0 ;  /* 0x000000ff04057287 */ /* 0x000fc80008000000 */
[----:B------:R-:W-:Y:S02]  /*4da0*/  LOP3.LUT R12, R12, UR7, RZ, 0x3c, !PT ;  /* 0x000000070c0c7c12 */ /* 0x000fe4000f8e3cff */
[----:B-1----:R-:W-:-:S04]  /*4db0*/  SHF.L.U32 R4, R10, 0x1f, RZ ;  /* 0x0000001f0a047819 */ /* 0x002fc800000006ff */
[----:B------:R-:W1:Y:S02]  /*4dc0*/  SYNCS.PHASECHK.TRANS64.TRYWAIT P1, [R2+URZ+0x380], R4 ;  /* 0x00038004020075a7 */ /* 0x000e6400080211ff */
[----:B-1----:R-:W-:Y:S05]  /*4dd0*/  @!P1 BRA `(.L_x_101) ;  /* 0x00000050005c9947 */ /* 0x002fea0003800000 */
.L_x_266:
[C---:B-1----:R-:W-:Y:S01]  /*4de0*/  LEA R4, R11.reuse, UR6, 0x4 ;  /* 0x000000060b047c11 */ /* 0x042fe2000f8e20ff */
[----:B------:R-:W-:Y:S01]  /*4df0*/  VIADD R2, R2, 0x390 ;  /* 0x0000039002027836 */ /* 0x000fe20000000000 */
[----:B------:R-:W-:Y:S01]  /*4e00*/  SEL R8, R8, RZ, P0 ;  /* 0x000000ff08087207 */ /* 0x000fe20000000000 */
[----:B------:R-:W-:-:S03]  /*4e10*/  VIADD R11, R11, 0x1 ;  /* 0x000000010b0b7836 */ /* 0x000fc60000000000 */
[----:B------:R-:W1:Y:S01]  /*4e20*/  LDS.128 R4, [R4+0x410] ;  /* 0x0004100004047984 */ /* 0x000e620000000c00 */
[----:B------:R-:W-:Y:S02]  /*4e30*/  PRMT R2, RZ, 0x654, R2 ;  /* 0x00000654ff027816 */ /* 0x000fe40000000002 */
[C---:B------:R-:W-:Y:S01]  /*4e40*/  ISETP.NE.AND P1, PT, R11.reuse, 0x2, PT ;  /* 0x000000020b00780c */ /* 0x040fe20003f25270 */
[----:B------:R-:W-:Y:S01]  /*4e50*/  @!PT LDS RZ, [RZ] ;  /* 0x00000000fffff984 */ /* 0x000fe20000000800 */
[----:B------:R-:W-:Y:S01]  /*4e60*/  @!PT LDS RZ, [RZ] ;  /* 0x00000000fffff984 */ /* 0x000fe20000000800 */
[----:B------:R-:W-:Y:S01]  /*4e70*/  @!PT LDS RZ, [RZ] ;  /* 0x00000000fffff984 */ /* 0x000fe20000000800 */
[----:B------:R-:W-:Y:S01]  /*4e80*/  @!PT LDS RZ, [RZ] ;  /* 0x00000000fffff984 */ /* 0x000fe20000000800 */
[----:B------:R2:W-:Y:S06]  /*4e90*/  MEMBAR.ALL.CTA ;  /* 0x0000000000007992 */ /* 0x0005ec0000008000 */
[----:B--2---:R-:W2:Y:S01]  /*4ea0*/  FENCE.VIEW.ASYNC.S ;  /* 0x00000000000073c6 */ /* 0x004ea20000000000 */
[----:B------:R-:W-:Y:S01]  /*4eb0*/  SEL R11, R11, RZ, P1 ;  /* 0x000000ff0b0b7207 */ /* 0x000fe20000800000 */
[----:B--2---:R2:W-:Y:S01]  /*4ec0*/  SYNCS.ARRIVE.TRANS64.RED.A1T0 RZ, [R2+URZ], RZ ;  /* 0x000000ff02ff79a7 */ /* 0x0045e200081004ff */
[----:B-1----:R-:W-:-:S02]  /*4ed0*/  LOP3.LUT P3, RZ, R6, 0x1, RZ, 0xc0, !PT ;  /* 0x0000000106ff7812 */ /* 0x002fc4000786c0ff */
[----:B------:R-:W-:-:S04]  /*4ee0*/  SEL R4, RZ, 0x1, P1 ;  /* 0x00000001ff047807 */ /* 0x000fc80000800000 */
[----:B------:R-:W-:Y:S02]  /*4ef0*/  LOP3.LUT R10, R10, R4, RZ, 0x3c, !PT ;  /* 0x000000040a0a7212 */ /* 0x000fe400078e3cff */
[----:B--2---:R-:W-:-:S04]  /*4f00*/  SEL R2, RZ, 0x1, P0 ;  /* 0x00000001ff027807 */ /* 0x004fc80000000000 */
[----:B------:R-:W-:Y:S01]  /*4f10*/  LOP3.LUT R9, R9, R2, RZ, 0x3c, !PT ;  /* 0x0000000209097212 */ /* 0x000fe200078e3cff */
[----:B------:R-:W-:Y:S06]  /*4f20*/  @P3 BRA `(.L_x_102) ;  /* 0xfffffffc002c3947 */ /* 0x000fec000383ffff */
[----:B------:R-:W-:Y:S01]  /*4f30*/  ULEA UR4, UR5, UR6, 0x3 ;  /* 0x0000000605047291 */ /* 0x000fe2000f8e18ff */
[----:B------:R-:W-:-:S08]  /*4f40*/  SHF.L.U32 R2, R12, 0x1f, RZ ;  /* 0x0000001f0c027819 */ /* 0x000fd000000006ff */
[----:B------:R-:W1:Y:S02]  /*4f50*/  SYNCS.PHASECHK.TRANS64 P0, [UR4+0x390], R2 ;  /* 0x00039002ff0075a7 */ /* 0x000e640008001004 */
[----:B-1----:R-:W-:Y:S05]  /*4f60*/  @P0 BRA `(.L_x_103) ;  /* 0x0000000000080947 */ /* 0x002fea0003800000 */
[----:B------:R-:W1:Y:S02]  /*4f70*/  SYNCS.PHASECHK.TRANS64.TRYWAIT P0, [UR4+0x390], R2 ;  /* 0x00039002ff0075a7 */ /* 0x000e640008001104 */
[----:B-1----:R-:W-:Y:S05]  /*4f80*/  @!P0 BRA `(.L_x_104) ;  /* 0x0000005000048947 */ /* 0x002fea0003800000 */
.L_x_103:
[----:B------:R-:W-:-:S04]  /*4f90*/  UIADD3 UR7, UPT, UPT, UR5, 0x1, URZ ;  /* 0x0000000105077890 */ /* 0x000fc8000fffe0ff */
[----:B------:R-:W-:-:S04]  /*4fa0*/  UISETP.NE.AND UP0, UPT, UR7, 0x2, UPT ;  /* 0x000000020700788c */ /* 0x000fc8000bf05270 */
[----:B------:R-:W-:Y:S02]  /*4fb0*/  USEL UR8, URZ, 0x1, UP0 ;  /* 0x00000001ff087887 */ /* 0x000fe40008000000 */
[----:B------:R-:W-:-:S04]  /*4fc0*/  USEL UR7, UR7, URZ, UP0 ;  /* 0x000000ff07077287 */ /* 0x000fc80008000000 */
[----:B------:R-:W-:Y:S01]  /*4fd0*/  ULEA UR7, UR7, UR6, 0x3 ;  /* 0x0000000607077291 */ /* 0x000fe2000f8e18ff */
[----:B-1----:R-:W-:-:S04]  /*4fe0*/  LOP3.LUT R2, R12, UR8, RZ, 0x3c, !PT ;  /* 0x000000080c027c12 */ /* 0x002fc8000f8e3cff */
[----:B------:R-:W-:-:S04]  /*4ff0*/  SHF.L.U32 R0, R2, 0x1f, RZ ;  /* 0x0000001f02007819 */ /* 0x000fc800000006ff */
[----:B------:R-:W1:Y:S02]  /*5000*/  SYNCS.PHASECHK.TRANS64 P0, [UR7+0x390], R0 ;  /* 0x00039000ff0075a7 */ /* 0x000e640008001007 */
[----:B-1----:R-:W-:Y:S05]  /*5010*/  @P0 EXIT ;  /* 0x000000000000094d */ /* 0x002fea0003800000 */
[----:B------:R-:W-:Y:S02]  /*5020*/  SHF.L.U32 R2, R2, 0x1f, RZ ;  /* 0x0000001f02027819 */ /* 0x000fe400000006ff */
[----:B------:R-:W-:-:S07]  /*5030*/  MOV R0, UR7 ;  /* 0x0000000700007c02 */ /* 0x000fce0008000f00 */
.L_x_105:
[----:B-1----:R1:W2:Y:S02]  /*5040*/  SYNCS.PHASECHK.TRANS64.TRYWAIT P0, [R0+URZ+0x390], R2 ;  /* 0x00039002000075a7 */ /* 0x0022a400080011ff */
[----:B--2---:R-:W-:Y:S05]  /*5050*/  @!P0 NANOSLEEP.SYNCS 0x989680 ;  /* 0x009896800000895d */ /* 0x004fea0003900000 */
[----:B------:R-:W2:Y:S02]  /*5060*/  @!P0 SYNCS.PHASECHK.TRANS64 P0, [R0+URZ+0x390], R2 ;  /* 0x00039002000085a7 */ /* 0x000ea400080010ff */
[----:B--2---:R-:W-:Y:S05]  /*5070*/  @P0 EXIT ;  /* 0x000000000000094d */ /* 0x004fea0003800000 */
[----:B------:R-:W-:Y:S05]  /*5080*/  BRA `(.L_x_105) ;  /* 0xfffffffc00ec7947 */ /* 0x000fea000383ffff */
.L_x_98:
[----:B------:R-:W-:Y:S05]  /*5090*/  BRA.U UP4, `(.L_x_106) ;  /* 0x0000000d04807547 */ /* 0x000fea000b800000 */
[----:B------:R-:W-:Y:S01]  /*50a0*/  UMOV UR4, 0x40 ;  /* 0x0000004000047882 */ /* 0x000fe20000000000 */
[----:B------:R-:W-:Y:S01]  /*50b0*/  NOP ;  /* 0x0000000000007918 */ /* 0x000fe20000000000 */
[----:B------:R-:W-:Y:S01]  /*50c0*/  ULEA UR5, UR48, UR4, 0x18 ;  /* 0x0000000430057291 */ /* 0x000fe2000f8ec0ff */
[----:B------:R-:W-:Y:S02]  /*50d0*/  UMOV UR6, 0x400 ;  /* 0x0000040000067882 */ /* 0x000fe40000000000 */
[----:B------:R-:W-:-:S06]  /*50e0*/  ULEA UR6, UR48, UR6, 0x18 ;  /* 0x0000000630067291 */ /* 0x000fcc000f8ec0ff */
[----:B------:R-:W1:Y:S02]  /*50f0*/  LDS.U8 R0, [UR5+0x1c] ;  /* 0x00001c05ff007984 */ /* 0x000e640008000000 */
[----:B-1----:R-:W-:-:S13]  /*5100*/  ISETP.NE.AND P0, PT, R0, RZ, PT ;  /* 0x000000ff0000720c */ /* 0x002fda0003f05270 */
[----:B------:R-:W-:Y:S05]  /*5110*/  @P0 BRA `(.L_x_107) ;  /* 0x0000000000580947 */ /* 0x000fea0003800000 */
[----:B------:R-:W-:-:S13]  /*5120*/  ELECT P0, URZ, PT ;  /* 0x0000000000ff782f */ /* 0x000fda0003800000 */
[----:B------:R-:W-:Y:S05]  /*5130*/  @!P0 BRA `(.L_x_108) ;  /* 0x0000000000608947 */ /* 0x000fea0003800000 */
[----:B------:R-:W-:Y:S01]  /*5140*/  UMOV UR4, 0x10 ;  /* 0x0000001000047882 */ /* 0x000fe20000000000 */
[----:B------:R-:W-:Y:S01]  /*5150*/  HFMA2 R0, -RZ, RZ, 0, 5.9604644775390625e-08 ;  /* 0x00000001ff007431 */ /* 0x000fe200000001ff */
[----:B------:R-:W-:-:S03]  /*5160*/  MOV R3, 0xffff ;  /* 0x0000ffff00037802 */ /* 0x000fc60000000f00 */
[----:B------:R-:W-:Y:S04]  /*5170*/  DEPBAR.LE SB1, 0x36 ;  /* 0x00009d800000791a */ /* 0x000fe80000000000 */
[----:B------:R-:W1:Y:S02]  /*5180*/  UTCATOMSWS.FIND_AND_SET.ALIGN UP0, UR4, UR4 ;  /* 0x00000004000475e3 */ /* 0x000e640008000800 */
[----:B-1----:R-:W-:Y:S01]  /*5190*/  MOV R4, UR4 ;  /* 0x0000000400047c02 */ /* 0x002fe20008000f00 */
[----:B------:R-:W-:Y:S06]  /*51a0*/  BRA.U UP0, `(.L_x_109) ;  /* 0x0000000100187547 */ /* 0x000fec000b800000 */
.L_x_110:
[----:B------:R-:W-:Y:S05]  /*51b0*/  NANOSLEEP 0x64 ;  /* 0x000000640000795d */ /* 0x000fea0003800000 */
[----:B------:R-:W-:-:S05]  /*51c0*/  UMOV UR4, 0x10 ;  /* 0x0000001000047882 */ /* 0x000fca0000000000 */
[----:B------:R-:W-:Y:S04]  /*51d0*/  DEPBAR.LE SB1, 0x36 ;  /* 0x00009d800000791a */ /* 0x000fe80000000000 */
[----:B------:R-:W1:Y:S02]  /*51e0*/  UTCATOMSWS.FIND_AND_SET.ALIGN UP0, UR4, UR4 ;  /* 0x00000004000475e3 */ /* 0x000e640008000800 */
[----:B-1----:R-:W-:Y:S01]  /*51f0*/  MOV R4, UR4 ;  /* 0x0000000400047c02 */ /* 0x002fe20008000f00 */
[----:B------:R-:W-:Y:S05]  /*5200*/  BRA.U !UP0, `(.L_x_110) ;  /* 0xfffffffd08e87547 */ /* 0x000fea000b83ffff */
.L_x_109:
[-C--:B------:R-:W-:Y:S02]  /*5210*/  SHF.L.U32 R3, R3, R4.reuse, RZ ;  /* 0x0000000403037219 */ /* 0x080fe400000006ff */
[----:B------:R-:W-:Y:S01]  /*5220*/  SHF.L.U32 R0, R0, R4, RZ ;  /* 0x0000000400007219 */ /* 0x000fe200000006ff */
[----:B------:R-:W-:Y:S02]  /*5230*/  IMAD.SHL.U32 R4, R4, 0x20, RZ ;  /* 0x0000002004047824 */ /* 0x000fe400078e00ff */
[----:B------:R1:W-:Y:S04]  /*5240*/  ATOMS.OR RZ, [UR5+0x14], R3 ;  /* 0x00001403ffff798c */ /* 0x0003e8000b000005 */
[----:B------:R1:W-:Y:S04]  /*5250*/  ATOMS.OR RZ, [UR5+0x18], R0 ;  /* 0x00001800ffff798c */ /* 0x0003e8000b000005 */
[----:B------:R1:W-:Y:S01]  /*5260*/  STS [UR6+0x430], R4 ;  /* 0x00043004ff007988 */ /* 0x0003e20008000806 */
[----:B------:R-:W-:Y:S05]  /*5270*/  BRA `(.L_x_108) ;  /* 0x0000000000107947 */ /* 0x000fea0003800000 */
.L_x_107:
[----:B------:R-:W-:Y:S02]  /*5280*/  MOV R0, 0xffffffff ;  /* 0xffffffff00007802 */ /* 0x000fe40000000f00 */
[----:B------:R-:W-:-:S03]  /*5290*/  MOV R4, 0x52c0 ;  /* 0x000052c000047802 */ /* 0x000fc60000000f00 */
[----:B------:R1:W-:Y:S04]  /*52a0*/  STS [UR6+0x430], R0 ;  /* 0x00043000ff007988 */ /* 0x0003e80008000806 */
[----:B-1---5:R-:W-:Y:S05]  /*52b0*/  CALL.REL.NOINC `($__internal_1_$__cuda_sm10x_tcgen05_guardrail_trap_phase_invalid_during_alloc) ;  /* 0x0000005000847944 */ /* 0x022fea0003c00000 */
.L_x_108:
[----:B------:R-:W-:Y:S05]  /*52c0*/  WARPSYNC.ALL ;  /* 0x0000000000007948 */ /* 0x000fea0003800000 */
[----:B------:R-:W2:Y:S01]  /*52d0*/  S2UR UR4, SR_CgaCtaId ;  /* 0x00000000000479c3 */ /* 0x000ea20000008800 */
[----:B------:R-:W-:Y:S01]  /*52e0*/  UMOV UR13, 0x400 ;  /* 0x00000400000d7882 */ /* 0x000fe20000000000 */
[----:B------:R-:W-:-:S06]  /*52f0*/  NOP ;  /* 0x0000000000007918 */ /* 0x000fcc0000000000 */
[----:B------:R-:W-:Y:S06]  /*5300*/  BAR.ARV 0x6, 0xa0 ;  /* 0x0182800000007b1d */ /* 0x000fec0000002000 */
[----:B------:R-:W3:Y:S01]  /*5310*/  LDCU UR5, c[0x0][0x38c] ;  /* 0x00007180ff0577ac */ /* 0x000ee20008000800 */
[----:B------:R-:W-:Y:S01]  /*5320*/  LOP3.LUT R2, R2, 0xffff, RZ, 0xc0, !PT ;  /* 0x0000ffff02027812 */ /* 0x000fe200078ec0ff */
[----:B------:R-:W-:Y:S01]  /*5330*/  IMAD.MOV.U32 R11, RZ, RZ, 0x1 ;  /* 0x00000001ff0b7424 */ /* 0x000fe200078e00ff */
[----:B------:R-:W-:Y:S01]  /*5340*/  CS2R R8, SRZ ;  /* 0x0000000000087805 */ /* 0x000fe2000001ff00 */
[----:B------:R-:W4:Y:S01]  /*5350*/  LDCU UR8, c[0x0][0x38c] ;  /* 0x00007180ff0877ac */ /* 0x000f220008000800 */
[----:B------:R-:W-:Y:S01]  /*5360*/  R2UR UR15, R2 ;  /* 0x00000000020f72ca */ /* 0x000fe200000e0000 */
[----:B------:R-:W-:Y:S01]  /*5370*/  IMAD.MOV.U32 R10, RZ, RZ, RZ ;  /* 0x000000ffff0a7224 */ /* 0x000fe200078e00ff */
[----:B------:R-:W-:Y:S01]  /*5380*/  UMOV UR18, URZ ;  /* 0x000000ff00127c82 */ /* 0x000fe20008000000 */
[----:B------:R-:W-:Y:S01]  /*5390*/  UMOV UR10, URZ ;  /* 0x000000ff000a7c82 */ /* 0x000fe20008000000 */
[----:B--2---:R-:W-:Y:S01]  /*53a0*/  ULEA UR13, UR4, UR13, 0x18 ;  /* 0x0000000d040d7291 */ /* 0x004fe2000f8ec0ff */
[----:B------:R-:W-:Y:S01]  /*53b0*/  UMOV UR20, 0x0 ;  /* 0x0000000000147882 */ /* 0x000fe20000000000 */
[----:B------:R-:W-:-:S02]  /*53c0*/  UMOV UR21, 0x41004a0 ;  /* 0x041004a000157882 */ /* 0x000fc40000000000 */
[----:B------:R-:W-:Y:S02]  /*53d0*/  UIADD3 UR6, UPT, UPT, UR13, 0x2800, URZ ;  /* 0x000028000d067890 */ /* 0x000fe4000fffe0ff */
[----:B------:R-:W-:Y:S02]  /*53e0*/  UIADD3 UR7, UPT, UPT, UR13, 0x1d800, URZ ;  /* 0x0001d8000d077890 */ /* 0x000fe4000fffe0ff */
[----:B---3--:R-:W-:Y:S01]  /*53f0*/  UIADD3 UR5, UPT, UPT, UR5, 0x1f, URZ ;  /* 0x0000001f05057890 */ /* 0x008fe2000fffe0ff */
[----:B-1----:R-:W1:Y:S01]  /*5400*/  LDS R0, [UR13+0x430] ;  /* 0x0004300dff007984 */ /* 0x002e620008000800 */
[----:B------:R-:W-:Y:S02]  /*5410*/  USHF.R.U32.HI UR6, URZ, 0x4, UR6 ;  /* 0x00000004ff067899 */ /* 0x000fe40008011606 */
[----:B------:R-:W-:Y:S02]  /*5420*/  USHF.R.S32.HI UR4, URZ, 0x1f, UR5 ;  /* 0x0000001fff047899 */ /* 0x000fe40008011405 */
[----:B------:R-:W-:-:S02]  /*5430*/  ULOP3.LUT UR6, UR6, 0x3fff, URZ, 0xc0, !UPT ;  /* 0x00003fff06067892 */ /* 0x000fc4000f8ec0ff */
[----:B------:R-:W-:Y:S02]  /*5440*/  ULEA.HI UR4, UR4, UR5, URZ, 0x5 ;  /* 0x0000000504047291 */ /* 0x000fe4000f8f28ff */
[----:B------:R-:W-:Y:S02]  /*5450*/  USHF.R.U32.HI UR5, URZ, 0x4, UR7 ;  /* 0x00000004ff057899 */ /* 0x000fe40008011607 */
[----:B------:R-:W-:Y:S02]  /*5460*/  USHF.R.S32.HI UR22, URZ, 0x5, UR4 ;  /* 0x00000005ff167899 */ /* 0x000fe40008011404 */
[----:B------:R-:W-:Y:S02]  /*5470*/  ULOP3.LUT UR5, UR5, 0x3fff, URZ, 0xc0, !UPT ;  /* 0x00003fff05057892 */ /* 0x000fe4000f8ec0ff */
[----:B------:R-:W-:Y:S02]  /*5480*/  UISETP.LT.AND UP0, UPT, UR22, 0x1, UPT ;  /* 0x000000011600788c */ /* 0x000fe4000bf01270 */
[----:B------:R-:W-:-:S02]  /*5490*/  ULOP3.LUT UR16, UR6, 0x10000, URZ, 0xfc, !UPT ;  /* 0x0001000006107892 */ /* 0x000fc4000f8efcff */
[----:B------:R-:W-:Y:S02]  /*54a0*/  USEL UR23, UR22, 0x1, !UP0 ;  /* 0x0000000116177887 */ /* 0x000fe4000c000000 */
[----:B------:R-:W-:Y:S02]  /*54b0*/  ULOP3.LUT UR17, UR5, 0x10000, URZ, 0xfc, !UPT ;  /* 0x0001000005117892 */ /* 0x000fe4000f8efcff */
[----:B------:R-:W-:Y:S02]  /*54c0*/  UIADD3 UR23, UPT, UPT, -UR23, URZ, URZ ;  /* 0x000000ff17177290 */ /* 0x000fe4000fffe1ff */
[----:B----4-:R-:W-:Y:S01]  /*54d0*/  UISETP.GE.AND UP4, UPT, UR8, 0x1, UPT ;  /* 0x000000010800788c */ /* 0x010fe2000bf86270 */
[----:B-1----:R-:W-:-:S15]  /*54e0*/  R2UR UR24, R0 ;  /* 0x00000000001872ca */ /* 0x002fde00000e0000 */
.L_x_117:
[----:B------:R-:W-:Y:S02]  /*54f0*/  LEA R0, R10, UR13, 0x3 ;  /* 0x0000000d0a007c11 */ /* 0x000fe4000f8e18ff */
[----:B------:R-:W-:Y:S02]  /*5500*/  SHF.L.U32 R2, R9, 0x1f, RZ ;  /* 0x0000001f09027819 */ /* 0x000fe400000006ff */
[----:B------:R-:W-:Y:S01]  /*5510*/  PLOP3.LUT P0, PT, PT, PT, UP4, 0x80, 0x8 ;  /* 0x000000000008781c */ /* 0x000fe20003f0f048 */
[----:B------:R-:W-:Y:S01]  /*5520*/  VIADD R3, R0, 0x390 ;  /* 0x0000039000037836 */ /* 0x000fe20000000000 */
[----:B-1----:R-:W1:Y:S02]  /*5530*/  SYNCS.PHASECHK.TRANS64.TRYWAIT P1, [R0+URZ+0x380], R2 ;  /* 0x00038002000075a7 */ /* 0x002e6400080211ff */
[----:B-1-3--:R-:W-:Y:S09]  /*5540*/  @!P1 BRA `(.L_x_111) ;  /* 0x0000004800ac9947 */ /* 0x00aff20003800000 */
.L_x_268:
[----:B------:R-:W-:Y:S01]  /*5550*/  LEA R4, R10, UR13, 0x4 ;  /* 0x0000000d0a047c11 */ /* 0x000fe2000f8e20ff */
[----:B------:R-:W-:Y:S01]  /*5560*/  @UP4 ULEA UR4, UR10, UR13, 0x3 ;  /* 0x0000000d0a044291 */ /* 0x000fe2000f8e18ff */
[----:B------:R-:W-:Y:S01]  /*5570*/  PLOP3.LUT P2, PT, PT, PT, PT, 0x80, 0x8 ;  /* 0x000000000008781c */ /* 0x000fe20003f4f070 */
[----:B------:R-:W-:Y:S01]  /*5580*/  ULEA UR19, UR18, UR13, 0x3 ;  /* 0x0000000d12137291 */ /* 0x000fe2000f8e18ff */
[----:B------:R-:W-:Y:S02]  /*5590*/  PRMT R3, RZ, 0x654, R3 ;  /* 0x00000654ff037816 */ /* 0x000fe40000000003 */
[----:B------:R-:W2:Y:S01]  /*55a0*/  LDS.128 R4, [R4+0x410] ;  /* 0x0004100004047984 */ /* 0x000ea20000000c00 */
[----:B-1----:R-:W-:Y:S02]  /*55b0*/  @P0 SHF.L.U32 R2, R8, 0x1f, RZ ;  /* 0x0000001f08020819 */ /* 0x002fe400000006ff */
[----:B------:R-:W-:Y:S01]  /*55c0*/  SHF.L.U32 R0, R11, 0x1f, RZ ;  /* 0x0000001f0b007819 */ /* 0x000fe200000006ff */
[----:B------:R-:W-:Y:S01]  /*55d0*/  @!PT LDS RZ, [RZ] ;  /* 0x00000000fffff984 */ /* 0x000fe20000000800 */
[----:B------:R-:W-:Y:S01]  /*55e0*/  @!PT LDS RZ, [RZ] ;  /* 0x00000000fffff984 */ /* 0x000fe20000000800 */
[----:B------:R-:W-:Y:S01]  /*55f0*/  @!PT LDS RZ, [RZ] ;  /* 0x00000000fffff984 */ /* 0x000fe20000000800 */
[----:B------:R-:W-:Y:S01]  /*5600*/  @!PT LDS RZ, [RZ] ;  /* 0x00000000fffff984 */ /* 0x000fe20000000800 */
[----:B------:R1:W-:Y:S06]  /*5610*/  MEMBAR.ALL.CTA ;  /* 0x0000000000007992 */ /* 0x0003ec0000008000 */
[----:B-1----:R-:W1:Y:S02]  /*5620*/  FENCE.VIEW.ASYNC.S ;  /* 0x00000000000073c6 */ /* 0x002e640000000000 */
[----:B-1----:R1:W-:Y:S01]  /*5630*/  SYNCS.ARRIVE.TRANS64.RED.A1T0 RZ, [R3+URZ], RZ ;  /* 0x000000ff03ff79a7 */ /* 0x0023e200081004ff */
[----:B------:R1:W3:Y:S01]  /*5640*/  @P0 SYNCS.PHASECHK.TRANS64.TRYWAIT P2, [UR4], R2 ;  /* 0x00000002ff0005a7 */ /* 0x0002e20008041104 */
[----:B--2---:R-:W-:Y:S01]  /*5650*/  LOP3.LUT P1, RZ, R6, 0x1, RZ, 0xc0, !PT ;  /* 0x0000000106ff7812 */ /* 0x004fe2000782c0ff */
[----:B------:R-:W2:Y:S02]  /*5660*/  SYNCS.PHASECHK.TRANS64.TRYWAIT P0, [UR19+0x3c0], R0 ;  /* 0x0003c000ff0075a7 */ /* 0x000ea40008001113 */
[----:B-123--:R-:W-:Y:S10]  /*5670*/  @!P0 BRA `(.L_x_112) ;  /* 0x0000004800748947 */ /* 0x00eff40003800000 */
.L_x_270:
[----:B------:R-:W-:Y:S01]  /*5680*/  IADD3 R10, PT, PT, R10, 0x1, RZ ;  /* 0x000000010a0a7810 */ /* 0x000fe20007ffe0ff */
[----:B------:R-:W-:Y:S06]  /*5690*/  BRA.U !UP4, `(.L_x_113) ;  /* 0x000000010ca07547 */ /* 0x000fec000b800000 */
[----:B------:R-:W-:Y:S02]  /*56a0*/  ULEA.HI UR4, UR18, UR18, URZ, 0x1 ;  /* 0x0000001212047291 */ /* 0x000fe4000f8f08ff */
[----:B------:R-:W-:Y:S02]  /*56b0*/  UPLOP3.LUT UP2, UPT, UPT, UPT, UPT, 0x40, 0x4 ;  /* 0x000000000004789c */ /* 0x000fe40003f4e870 */
[----:B------:R-:W-:Y:S02]  /*56c0*/  USHF.L.U32 UR5, UR4, 0x5, URZ ;  /* 0x0000000504057899 */ /* 0x000fe400080006ff */
[----:B------:R-:W-:Y:S02]  /*56d0*/  ULOP3.LUT UR14, UR4, 0xffe, URZ, 0xc0, !UPT ;  /* 0x00000ffe040e7892 */ /* 0x000fe4000f8ec0ff */
[----:B------:R-:W-:Y:S02]  /*56e0*/  ULOP3.LUT UR4, UR5, 0xffffffc0, URZ, 0xc0, !UPT ;  /* 0xffffffc005047892 */ /* 0x000fe4000f8ec0ff */
[----:B------:R-:W-:-:S02]  /*56f0*/  UIADD3 UR14, UPT, UPT, -UR14, UR18, URZ ;  /* 0x000000120e0e7290 */ /* 0x000fc4000fffe1ff */
[----:B------:R-:W-:Y:S01]  /*5700*/  UIADD3 UR4, UPT, UPT, UR24, UR4, URZ ;  /* 0x0000000418047290 */ /* 0x000fe2000fffe0ff */
[----:B------:R-:W-:Y:S01]  /*5710*/  UMOV UR12, UR23 ;  /* 0x00000017000c7c82 */ /* 0x000fe20008000000 */
[----:B------:R-:W-:Y:S02]  /*5720*/  UMOV UR11, UR22 ;  /* 0x00000016000b7c82 */ /* 0x000fe40008000000 */
[----:B------:R-:W-:Y:S01]  /*5730*/  ULEA UR14, UR14, UR4, 0x14 ;  /* 0x000000040e0e7291 */ /* 0x000fe2000f8ea0ff */
[----:B------:R-:W-:-:S11]  /*5740*/  UMOV UR5, UR10 ;  /* 0x0000000a00057c82 */ /* 0x000fd60008000000 */
.L_x_116:
[----:B------:R-:W-:Y:S02]  /*5750*/  UIADD3 UR12, UPT, UPT, UR12, 0x1, URZ ;  /* 0x000000010c0c7890 */ /* 0x000fe4000fffe0ff */
[----:B--2---:R-:W-:Y:S02]  /*5760*/  ULEA UR6, UR5, UR13, 0x3 ;  /* 0x0000000d05067291 */ /* 0x004fe4000f8e18ff */
[----:B------:R-:W-:Y:S01]  /*5770*/  UISETP.NE.AND UP3, UPT, UR12, URZ, UPT ;  /* 0x000000ff0c00728c */ /* 0x000fe2000bf65270 */
[----:B---3--:R-:W-:Y:S10]  /*5780*/  @P2 BRA `(.L_x_114) ;  /* 0x00000000000c2947 */ /* 0x008ff40003800000 */
[----:B-1----:R-:W-:Y:S04]  /*5790*/  SHF.L.U32 R2, R8, 0x1f, RZ ;  /* 0x0000001f08027819 */ /* 0x002fe800000006ff */
[----:B------:R-:W1:Y:S02]  /*57a0*/  SYNCS.PHASECHK.TRANS64.TRYWAIT P0, [UR6], R2 ;  /* 0x00000002ff0075a7 */ /* 0x000e640008001106 */
[----:B-1----:R-:W-:Y:S05]  /*57b0*/  @!P0 BRA `(.L_x_115) ;  /* 0x00000048003c8947 */ /* 0x002fea0003800000 */
.L_x_114:
[----:B------:R-:W-:Y:S01]  /*57c0*/  UISETP.NE.AND UP0, UPT, UR11, 0x1, UPT ;  /* 0x000000010b00788c */ /* 0x000fe2000bf05270 */
[----:B------:R-:W-:Y:S01]  /*57d0*/  PLOP3.LUT P2, PT, PT, PT, PT, 0x80, 0x8 ;  /* 0x000000000008781c */ /* 0x000fe20003f4f070 */
[----:B------:R-:W-:Y:S02]  /*57e0*/  UIADD3 UR4, UPT, UPT, UR5, 0x1, URZ ;  /* 0x0000000105047890 */ /* 0x000fe4000fffe0ff */
[----:B------:R-:W-:Y:S02]  /*57f0*/  ULEA UR8, UR5, UR17, 0x7 ;  /* 0x0000001105087291 */ /* 0x000fe4000f8e38ff */
[----:B------:R-:W-:Y:S01]  /*5800*/  UISETP.NE.AND UP1, UPT, UR4, 0x36, UPT ;  /* 0x000000360400788c */ /* 0x000fe2000bf25270 */
[----:B------:R-:W-:Y:S01]  /*5810*/  PLOP3.LUT P0, PT, PT, PT, UP0, 0x80, 0x8 ;  /* 0x000000000008781c */ /* 0x000fe20003f0f008 */
[----:B------:R-:W-:Y:S02]  /*5820*/  UIADD3 UR11, UPT, UPT, UR11, -0x1, URZ ;  /* 0xffffffff0b0b7890 */ /* 0x000fe4000fffe0ff */
[----:B------:R-:W-:Y:S02]  /*5830*/  USEL UR7, URZ, 0x1, UP1 ;  /* 0x00000001ff077887 */ /* 0x000fe40008800000 */
[----:B------:R-:W-:Y:S01]  /*5840*/  USEL UR10, UR4, URZ, UP1 ;  /* 0x000000ff040a7287 */ /* 0x000fe20008800000 */
[----:B------:R-:W-:Y:S03]  /*5850*/  UMOV UR9, 0xc0004010 ;  /* 0xc000401000097882 */ /* 0x000fe60000000000 */
[----:B------:R-:W-:Y:S01]  /*5860*/  @UP0 ULEA UR4, UR10, UR13, 0x3 ;  /* 0x0000000d0a040291 */ /* 0x000fe2000f8e18ff */
[----:B------:R-:W-:Y:S01]  /*5870*/  LOP3.LUT R8, R8, UR7, RZ, 0x3c, !PT ;  /* 0x0000000708087c12 */ /* 0x000fe2000f8e3cff */
[----:B------:R-:W-:Y:S03]  /*5880*/  UMOV UR7, 0xc0004010 ;  /* 0xc000401000077882 */ /* 0x000fe60000000000 */
[----:B-1----:R-:W-:Y:S04]  /*5890*/  @P0 SHF.L.U32 R0, R8, 0x1f, RZ ;  /* 0x0000001f08000819 */ /* 0x002fe800000006ff */
[----:B------:R2:W3:Y:S01]  /*58a0*/  @P0 SYNCS.PHASECHK.TRANS64.TRYWAIT P2, [UR4], R0 ;  /* 0x00000000ff0005a7 */ /* 0x0004e20008041104 */
[----:B------:R-:W-:Y:S02]  /*58b0*/  UIADD3 UR4, UPT, UPT, UR6, 0x1b0, URZ ;  /* 0x000001b006047890 */ /* 0x000fe4000fffe0ff */
[----:B------:R-:W-:Y:S03]  /*58c0*/  ULEA UR6, UR5, UR16, 0x7 ;  /* 0x0000001005067291 */ /* 0x000fe6000f8e38ff */
[----:B------:R-:W-:Y:S06]  /*58d0*/  UMOV UR5, UR10 ;  /* 0x0000000a00057c82 */ /* 0x000fec0008000000 */
[----:B------:R2:W-:Y:S01]  /*58e0*/  UTCIMMA gdesc[UR6], gdesc[UR8], tmem[UR14], tmem[UR20], idesc[UR21], UP2 ;  /* 0x00ff1408060075ea */ /* 0x0005e2000900010e */
[----:B------:R-:W-:Y:S01]  /*58f0*/  UPLOP3.LUT UP2, UPT, UPT, UPT, UPT, 0x80, 0x8 ;  /* 0x000000000008789c */ /* 0x000fe20003f4f070 */
[----:B------:R2:W-:Y:S01]  /*5900*/  UTCBAR.MULTICAST [UR4], URZ, UR15 ;  /* 0x000000ff040073e9 */ /* 0x0005e2000800080f */
[----:B------:R-:W-:Y:S09]  /*5910*/  BRA.U UP3, `(.L_x_116) ;  /* 0xfffffffd038c7547 */ /* 0x000ff2000b83ffff */
.L_x_113:
[----:B--2---:R-:W-:Y:S01]  /*5920*/  UIADD3 UR4, UPT, UPT, UR18, 0x1, URZ ;  /* 0x0000000112047890 */ /* 0x004fe2000fffe0ff */
[C---:B------:R-:W-:Y:S01]  /*5930*/  ISETP.NE.AND P0, PT, R10.reuse, 0x2, PT ;  /* 0x000000020a00780c */ /* 0x040fe20003f05270 */
[----:B------:R-:W-:Y:S02]  /*5940*/  UIADD3 UR5, UPT, UPT, UR19, 0x3a0, URZ ;  /* 0x000003a013057890 */ /* 0x000fe4000fffe0ff */
[----:B------:R-:W-:Y:S01]  /*5950*/  UISETP.NE.AND UP0, UPT, UR4, 0x4, UPT ;  /* 0x000000040400788c */ /* 0x000fe2000bf05270 */
[----:B-1----:R-:W-:Y:S02]  /*5960*/  SEL R0, RZ, 0x1, P0 ;  /* 0x00000001ff007807 */ /* 0x002fe40000000000 */
[----:B------:R-:W-:Y:S01]  /*5970*/  SEL R10, R10, RZ, P0 ;  /* 0x000000ff0a0a7207 */ /* 0x000fe20000000000 */
[----:B------:R-:W-:Y:S01]  /*5980*/  USEL UR6, URZ, 0x1, UP0 ;  /* 0x00000001ff067887 */ /* 0x000fe20008000000 */
[----:B------:R-:W-:Y:S01]  /*5990*/  LOP3.LUT R9, R9, R0, RZ, 0x3c, !PT ;  /* 0x0000000009097212 */ /* 0x000fe200078e3cff */
[----:B------:R-:W-:Y:S01]  /*59a0*/  USEL UR18, UR4, URZ, UP0 ;  /* 0x000000ff04127287 */ /* 0x000fe20008000000 */
[----:B------:R1:W-:Y:S03]  /*59b0*/  UTCBAR [UR5], URZ ;  /* 0x000000ff050073e9 */ /* 0x0003e600080000ff */
[----:B------:R-:W-:Y:S01]  /*59c0*/  LOP3.LUT R11, R11, UR6, RZ, 0x3c, !PT ;  /* 0x000000060b0b7c12 */ /* 0x000fe2000f8e3cff */
[----:B------:R-:W-:Y:S07]  /*59d0*/  @P1 BRA `(.L_x_117) ;  /* 0xfffffff800c41947 */ /* 0x000fee000383ffff */
[----:B------:R-:W2:Y:S01]  /*59e0*/  S2UR UR8, SR_CgaCtaId ;  /* 0x00000000000879c3 */ /* 0x000ea20000008800 */
[----:B------:R-:W-:Y:S01]  /*59f0*/  ELECT P0, URZ, PT ;  /* 0x0000000000ff782f */ /* 0x000fe20003800000 */
[----:B------:R-:W-:Y:S01]  /*5a00*/  IMAD.MOV.U32 R0, RZ, RZ, 0x1 ;  /* 0x00000001ff007424 */ /* 0x000fe200078e00ff */
[----:B------:R-:W-:Y:S01]  /*5a10*/  UIADD3 UR13, UPT, UPT, UR13, 0x3c0, URZ ;  /* 0x000003c00d0d7890 */ /* 0x000fe2000fffe0ff */
[----:B------:R-:W-:Y:S01]  /*5a20*/  SHF.L.U32 R2, R11, 0x1f, RZ ;  /* 0x0000001f0b027819 */ /* 0x000fe200000006ff */
[----:B------:R-:W-:-:S03]  /*5a30*/  UMOV UR4, 0x40 ;  /* 0x0000004000047882 */ /* 0x000fc60000000000 */
[----:B------:R-:W-:Y:S01]  /*5a40*/  UVIRTCOUNT.DEALLOC.SMPOOL 0x80 ;  /* 0x000000800000784c */ /* 0x000fe20000000000 */
[----:B--2---:R-:W-:Y:S02]  /*5a50*/  ULEA UR8, UR8, UR4, 0x18 ;  /* 0x0000000408087291 */ /* 0x004fe4000f8ec0ff */
[----:B------:R-:W-:-:S07]  /*5a60*/  ULEA UR4, UR18, UR13, 0x3 ;  /* 0x0000000d12047291 */ /* 0x000fce000f8e18ff */
[----:B------:R2:W-:Y:S02]  /*5a70*/  @P0 STS.U8 [UR8+0x1c], R0 ;  /* 0x00001c00ff000988 */ /* 0x0005e40008000008 */
[----:B------:R-:W4:Y:S02]  /*5a80*/  SYNCS.PHASECHK.TRANS64.TRYWAIT P0, [UR4], R2 ;  /* 0x00000002ff0075a7 */ /* 0x000f240008001104 */
[----:B--2-4-:R-:W-:Y:S05]  /*5a90*/  @!P0 BRA `(.L_x_118) ;  /* 0x00000044009c8947 */ /* 0x014fea0003800000 */
.L_x_273:
[----:B------:R-:W-:-:S04]  /*5aa0*/  UIADD3 UR4, UPT, UPT, UR18, 0x1, URZ ;  /* 0x0000000112047890 */ /* 0x000fc8000fffe0ff */
[----:B------:R-:W-:-:S04]  /*5ab0*/  UISETP.NE.AND UP0, UPT, UR4, 0x4, UPT ;  /* 0x000000040400788c */ /* 0x000fc8000bf05270 */
[----:B------:R-:W-:Y:S02]  /*5ac0*/  USEL UR6, URZ, 0x1, UP0 ;  /* 0x00000001ff067887 */ /* 0x000fe40008000000 */
[----:B------:R-:W-:-:S04]  /*5ad0*/  USEL UR4, UR4, URZ, UP0 ;  /* 0x000000ff04047287 */ /* 0x000fc80008000000 */
[----:B-1----:R-:W-:Y:S01]  /*5ae0*/  ULEA UR5, UR4, UR13, 0x3 ;  /* 0x0000000d04057291 */ /* 0x002fe2000f8e18ff */
[----:B--2---:R-:W-:-:S04]  /*5af0*/  LOP3.LUT R2, R11, UR6, RZ, 0x3c, !PT ;  /* 0x000000060b027c12 */ /* 0x004fc8000f8e3cff */
[----:B------:R-:W-:-:S04]  /*5b00*/  SHF.L.U32 R3, R2, 0x1f, RZ ;  /* 0x0000001f02037819 */ /* 0x000fc800000006ff */
[----:B------:R-:W1:Y:S02]  /*5b10*/  SYNCS.PHASECHK.TRANS64.TRYWAIT P0, [UR5], R3 ;  /* 0x00000003ff0075a7 */ /* 0x000e640008001105 */
[----:B-1----:R-:W-:Y:S05]  /*5b20*/  @!P0 BRA `(.L_x_119) ;  /* 0x0000004400908947 */ /* 0x002fea0003800000 */
.L_x_275:
        /* <DEDUP_REMOVED lines=9> */
.L_x_277:
[----:B------:R-:W-:-:S04]  /*5bc0*/  UIADD3 UR4, UPT, UPT, UR4, 0x1, URZ ;  /* 0x0000000104047890 */ /* 0x000fc8000fffe0ff */
[----:B------:R-:W-:-:S04]  /*5bd0*/  UISETP.NE.AND UP0, UPT, UR4, 0x4, UPT ;  /* 0x000000040400788c */ /* 0x000fc8000bf05270 */
[----:B------:R-:W-:Y:S02]  /*5be0*/  USEL UR5, URZ, 0x1, UP0 ;  /* 0x00000001ff057887 */ /* 0x000fe40008000000 */
[----:B------:R-:W-:-:S04]  /*5bf0*/  USEL UR4, UR4, URZ, UP0 ;  /* 0x000000ff04047287 */ /* 0x000fc80008000000 */
[----:B------:R-:W-:Y:S01]  /*5c00*/  ULEA UR4, UR4, UR13, 0x3 ;  /* 0x0000000d04047291 */ /* 0x000fe2000f8e18ff */
[----:B------:R-:W-:-:S04]  /*5c10*/  LOP3.LUT R2, R2, UR5, RZ, 0x3c, !PT ;  /* 0x0000000502027c12 */ /* 0x000fc8000f8e3cff */
[----:B------:R-:W-:-:S04]  /*5c20*/  SHF.L.U32 R2, R2, 0x1f, RZ ;  /* 0x0000001f02027819 */ /* 0x000fc800000006ff */
[----:B------:R-:W2:Y:S02]  /*5c30*/  SYNCS.PHASECHK.TRANS64.TRYWAIT P0, [UR4], R2 ;  /* 0x00000002ff0075a7 */ /* 0x000ea40008001104 */
[----:B--2---:R-:W-:Y:S05]  /*5c40*/  @!P0 BRA `(.L_x_121) ;  /* 0x0000004400788947 */ /* 0x004fea0003800000 */
.L_x_279:
[----:B------:R-:W-:Y:S01]  /*5c50*/  NOP ;  /* 0x0000000000007918 */ /* 0x000fe20000000000 */
[----:B-1----:R-:W1:Y:S01]  /*5c60*/  LDS R0, [UR8+0x14] ;  /* 0x00001408ff007984 */ /* 0x002e620008000800 */
[----:B------:R-:W-:Y:S01]  /*5c70*/  ULOP3.LUT UR4, UR24, 0xffff, URZ, 0xc0, !UPT ;  /* 0x0000ffff18047892 */ /* 0x000fe2000f8ec0ff */
[----:B------:R-:W-:Y:S01]  /*5c80*/  UMOV UR5, 0xffff ;  /* 0x0000ffff00057882 */ /* 0x000fe20000000000 */
[----:B------:R-:W-:Y:S02]  /*5c90*/  UMOV UR6, 0x1 ;  /* 0x0000000100067882 */ /* 0x000fe40000000000 */
[----:B------:R-:W-:-:S04]  /*5ca0*/  USHF.R.U32.HI UR4, URZ, 0x5, UR4 ;  /* 0x00000005ff047899 */ /* 0x000fc80008011604 */
[----:B------:R-:W-:Y:S02]  /*5cb0*/  USHF.L.U32 UR5, UR5, UR4, URZ ;  /* 0x0000000405057299 */ /* 0x000fe400080006ff */
[----:B------:R-:W-:-:S04]  /*5cc0*/  USHF.L.U32 UR4, UR6, UR4, URZ ;  /* 0x0000000406047299 */ /* 0x000fc800080006ff */
[----:B-1----:R-:W-:-:S04]  /*5cd0*/  LOP3.LUT R0, R0, UR5, RZ, 0xc0, !PT ;  /* 0x0000000500007c12 */ /* 0x002fc8000f8ec0ff */
[----:B------:R-:W-:-:S13]  /*5ce0*/  ISETP.NE.AND P0, PT, R0, UR5, PT ;  /* 0x0000000500007c0c */ /* 0x000fda000bf05270 */
[----:B------:R-:W-:Y:S05]  /*5cf0*/  @P0 BRA `(.L_x_122) ;  /* 0x0000000000580947 */ /* 0x000fea0003800000 */
[----:B------:R-:W1:Y:S02]  /*5d00*/  LDS R0, [UR8+0x18] ;  /* 0x00001808ff007984 */ /* 0x000e640008000800 */
[----:B-1----:R-:W-:-:S04]  /*5d10*/  LOP3.LUT R0, R0, UR4, RZ, 0xc0, !PT ;  /* 0x0000000400007c12 */ /* 0x002fc8000f8ec0ff */
[----:B------:R-:W-:-:S13]  /*5d20*/  ISETP.NE.AND P0, PT, R0, UR4, PT ;  /* 0x0000000400007c0c */ /* 0x000fda000bf05270 */
[----:B------:R-:W-:Y:S05]  /*5d30*/  @P0 BRA `(.L_x_123) ;  /* 0x00000000003c0947 */ /* 0x000fea0003800000 */
[----:B------:R-:W1:Y:S01]  /*5d40*/  S2R R2, SR_LANEID ;  /* 0x0000000000027919 */ /* 0x000e620000000000 */
[----:B------:R-:W-:-:S06]  /*5d50*/  ULOP3.LUT UR5, URZ, UR5, URZ, 0x33, !UPT ;  /* 0x00000005ff057292 */ /* 0x000fcc000f8e33ff */
[----:B------:R-:W-:-:S04]  /*5d60*/  IMAD.U32 R0, RZ, RZ, UR5 ;  /* 0x00000005ff007e24 */ /* 0x000fc8000f8e00ff */
[----:B------:R2:W4:Y:S02]  /*5d70*/  REDUX UR7, R0 ;  /* 0x00000000000773c4 */ /* 0x0005240000000000 */
[----:B------:R1:W-:Y:S01]  /*5d80*/  UTCATOMSWS.AND URZ, UR5 ;  /* 0x0000000500ff79e3 */ /* 0x0003e20008000000 */
[----:B--2---:R-:W-:Y:S01]  /*5d90*/  LOP3.LUT R0, RZ, UR4, RZ, 0x33, !PT ;  /* 0x00000004ff007c12 */ /* 0x004fe2000f8e33ff */
[----:B------:R-:W-:Y:S02]  /*5da0*/  VOTEU.ANY UR4, UPT, PT ;  /* 0x0000000000047886 */ /* 0x000fe400038e0100 */
[----:B------:R-:W-:Y:S02]  /*5db0*/  UFLO.U32 UR4, UR4 ;  /* 0x00000004000472bd */ /* 0x000fe400080e0000 */
[----:B------:R-:W2:Y:S04]  /*5dc0*/  REDUX UR6, R0 ;  /* 0x00000000000673c4 */ /* 0x000ea80000000000 */
[----:B-1----:R-:W-:-:S02]  /*5dd0*/  ISETP.EQ.U32.AND P0, PT, R2, UR4, PT ;  /* 0x0000000402007c0c */ /* 0x002fc4000bf02070 */
[----:B----4-:R-:W-:-:S11]  /*5de0*/  MOV R2, UR7 ;  /* 0x0000000700027c02 */ /* 0x010fd60008000f00 */
[----:B------:R1:W-:Y:S01]  /*5df0*/  @P0 ATOMS.AND RZ, [UR8+0x14], R2 ;  /* 0x00001402ffff098c */ /* 0x0003e2000a800008 */
[----:B--2---:R-:W-:-:S05]  /*5e00*/  IMAD.U32 R0, RZ, RZ, UR6 ;  /* 0x00000006ff007e24 */ /* 0x004fca000f8e00ff */
[----:B------:R1:W-:Y:S01]  /*5e10*/  @P0 ATOMS.AND RZ, [UR8+0x18], R0 ;  /* 0x00001800ffff098c */ /* 0x0003e2000a800008 */
[----:B------:R-:W-:Y:S05]  /*5e20*/  BRA `(.L_x_124) ;  /* 0x0000000000147947 */ /* 0x000fea0003800000 */
.L_x_123:
[----:B------:R-:W-:Y:S02]  /*5e30*/  MOV R2, 0x5e50 ;  /* 0x00005e5000027802 */ /* 0x000fe40000000f00 */
[----:B---3-5:R-:W-:Y:S05]  /*5e40*/  CALL.REL.NOINC `($__internal_0_$__cuda_sm10x_tcgen05_guardrail_trap_col_being_dealloced_not_returned_by_alloc) ;  /* 0x0000004400947944 */ /* 0x028fea0003c00000 */
[----:B------:R-:W-:Y:S05]  /*5e50*/  BRA `(.L_x_124) ;  /* 0x0000000000087947 */ /* 0x000fea0003800000 */
.L_x_122:
[----:B------:R-:W-:Y:S02]  /*5e60*/  MOV R2, 0x5e80 ;  /* 0x00005e8000027802 */ /* 0x000fe40000000f00 */
[----:B---3-5:R-:W-:Y:S05]  /*5e70*/  CALL.REL.NOINC `($__internal_2_$__cuda_sm10x_tcgen05_guardrail_trap_unallocated_columns_being_dealloced) ;  /* 0x0000004400a07944 */ /* 0x028fea0003c00000 */
.L_x_124:
[----:B------:R-:W-:Y:S01]  /*5e80*/  NOP ;  /* 0x0000000000007918 */ /* 0x000fe20000000000 */
[----:B------:R-:W-:Y:S05]  /*5e90*/  EXIT ;  /* 0x000000000000794d */ /* 0x000fea0003800000 */
.L_x_106:
[----:B------:R-:W-:-:S09]  /*5ea0*/  UISETP.NE.OR UP0, UPT, UR22, 0x3, !UP3 ;  /* 0x000000031600788c */ /* 0x000fd2000df05670 */
[----:B------:R-:W-:Y:S05]  /*5eb0*/  BRA.U UP0, `(.L_x_125) ;  /* 0x0000000d00087547 */ /* 0x000fea000b800000 */
[----:B------:R-:W1:Y:S01]  /*5ec0*/  LDCU UR26, c[0x0][0x370] ;  /* 0x00006e00ff1a77ac */ /* 0x000e620008000800 */
[----:B------:R-:W2:Y:S01]  /*5ed0*/  LDC.64 R16, c[0x0][0x348] ;  /* 0x0000d200ff107b82 */ /* 0x000ea20000000a00 */
[----:B------:R-:W-:Y:S02]  /*5ee0*/  HFMA2 R13, -RZ, RZ, 0, 0 ;  /* 0x00000000ff0d7431 */ /* 0x000fe400000001ff */
[----:B------:R-:W-:Y:S01]  /*5ef0*/  IMAD.MOV.U32 R15, RZ, RZ, 0x1 ;  /* 0x00000001ff0f7424 */ /* 0x000fe200078e00ff */
[----:B------:R-:W1:Y:S01]  /*5f00*/  LDCU.128 UR28, c[0x0][0xb10] ;  /* 0x00016200ff1c77ac */ /* 0x000e620008000c00 */
[----:B------:R-:W-:Y:S01]  /*5f10*/  IMAD.MOV.U32 R14, RZ, RZ, RZ ;  /* 0x000000ffff0e7224 */ /* 0x000fe200078e00ff */
[----:B------:R-:W-:Y:S01]  /*5f20*/  MOV R7, 0x1000 ;  /* 0x0000100000077802 */ /* 0x000fe20000000f00 */
[----:B------:R-:W3:Y:S01]  /*5f30*/  LDCU UR25, c[0x0][0x374] ;  /* 0x00006e80ff1977ac */ /* 0x000ee20008000800 */
[----:B------:R-:W4:Y:S01]  /*5f40*/  LDC.64 R2, c[0x0][0x888] ;  /* 0x00022200ff027b82 */ /* 0x000f220000000a00 */
[----:B------:R-:W3:Y:S01]  /*5f50*/  LDCU UR16, c[0x0][0xb0c] ;  /* 0x00016180ff1077ac */ /* 0x000ee20008000800 */
[----:B------:R-:W2:Y:S06]  /*5f60*/  LDCU UR35, c[0x0][0xb20] ;  /* 0x00016400ff2377ac */ /* 0x000eac0008000800 */
[----:B------:R-:W4:Y:S01]  /*5f70*/  LDC.64 R4, c[0x0][0x890] ;  /* 0x00022400ff047b82 */ /* 0x000f220000000a00 */
[----:B------:R-:W2:Y:S01]  /*5f80*/  LDCU UR4, c[0x0][0xb30] ;  /* 0x00016600ff0477ac */ /* 0x000ea20008000800 */
[----:B------:R-:W-:Y:S01]  /*5f90*/  UMOV UR17, 0x400 ;  /* 0x0000040000117882 */ /* 0x000fe20000000000 */
[----:B-1----:R-:W-:-:S02]  /*5fa0*/  UIMAD.WIDE.U32 UR32, UR26, UR28, URZ ;  /* 0x0000001c1a2072a5 */ /* 0x002fc4000f8e00ff */
[----:B---3--:R-:W-:Y:S02]  /*5fb0*/  UIMAD.WIDE.U32 UR6, UR25, UR31, URZ ;  /* 0x0000001f190672a5 */ /* 0x008fe4000f8e00ff */
[----:B------:R-:W-:Y:S02]  /*5fc0*/  ULEA UR17, UR48, UR17, 0x18 ;  /* 0x0000001130117291 */ /* 0x000fe4000f8ec0ff */
[----:B------:R-:W-:Y:S02]  /*5fd0*/  UPLOP3.LUT UP3, UPT, UPT, UPT, UPT, 0x40, 0x4 ;  /* 0x000000000004789c */ /* 0x000fe40003f6e870 */
[----:B------:R-:W-:Y:S01]  /*5fe0*/  UIADD3 UR5, UPT, UPT, UR17, 0x360, URZ ;  /* 0x0000036011057890 */ /* 0x000fe2000fffe0ff */
[----:B------:R-:W-:Y:S01]  /*5ff0*/  UMOV UR32, UR33 ;  /* 0x0000002100207c82 */ /* 0x000fe20008000000 */
[----:B------:R-:W-:Y:S01]  /*6000*/  UMOV UR27, UR7 ;  /* 0x00000007001b7c82 */ /* 0x000fe20008000000 */
[----:B------:R-:W-:Y:S02]  /*6010*/  UISETP.GE.AND UP0, UPT, UR40, 0x1, UPT ;  /* 0x000000012800788c */ /* 0x000fe4000bf06270 */
[----:B------:R-:W-:Y:S01]  /*6020*/  UISETP.NE.AND UP4, UPT, UR40, 0x1, UPT ;  /* 0x000000012800788c */ /* 0x000fe2000bf85270 */
[----:B------:R-:W1:Y:S01]  /*6030*/  LDCU.64 UR14, c[0x0][0xb28] ;  /* 0x00016500ff0e77ac */ /* 0x000e620008000a00 */
[----:B------:R-:W-:-:S02]  /*6040*/  UISETP.NE.AND UP6, UPT, UR16, 0x1, UPT ;  /* 0x000000011000788c */ /* 0x000fc4000bfc5270 */
[----:B------:R-:W-:Y:S02]  /*6050*/  UISETP.NE.AND UP5, UPT, UR30, 0x1, UPT ;  /* 0x000000011e00788c */ /* 0x000fe4000bfa5270 */
[----:B------:R-:W-:Y:S02]  /*6060*/  UPRMT UR48, UR48, 0x654, UR5 ;  /* 0x0000065430307896 */ /* 0x000fe40008000005 */
[----:B------:R-:W-:Y:S02]  /*6070*/  USHF.R.U32.HI UR32, URZ, UR29, UR32 ;  /* 0x0000001dff207299 */ /* 0x000fe40008011620 */
[----:B--2---:R-:W-:Y:S02]  /*6080*/  USHF.R.U32.HI UR27, URZ, UR35, UR27 ;  /* 0x00000023ff1b7299 */ /* 0x004fe4000801161b */
[----:B------:R-:W-:-:S11]  /*6090*/  UISETP.NE.AND UP2, UPT, UR4, 0x1, UPT ;  /* 0x000000010400788c */ /* 0x000fd6000bf45270 */
.L_x_133:
[C---:B------:R-:W-:Y:S02]  /*60a0*/  LEA R12, R14.reuse, UR17, 0x3 ;  /* 0x000000110e0c7c11 */ /* 0x040fe4000f8e18ff */
[----:B------:R-:W-:Y:S02]  /*60b0*/  SHF.L.U32 R0, R13, 0x1f, RZ ;  /* 0x0000001f0d007819 */ /* 0x000fe400000006ff */
[----:B------:R-:W-:Y:S02]  /*60c0*/  LEA R8, R14, UR17, 0x4 ;  /* 0x000000110e087c11 */ /* 0x000fe4000f8e20ff */
[----:B--2---:R-:W2:Y:S02]  /*60d0*/  SYNCS.PHASECHK.TRANS64.TRYWAIT P0, [R12+URZ+0x380], R0 ;  /* 0x000380000c0075a7 */ /* 0x004ea400080011ff */
[----:B--2---:R-:W-:Y:S05]  /*60e0*/  @!P0 BRA `(.L_x_126) ;  /* 0x0000004000688947 */ /* 0x004fea0003800000 */
.L_x_280:
[----:B------:R-:W3:Y:S01]  /*60f0*/  LDS.128 R8, [R8+0x410] ;  /* 0x0004100008087984 */ /* 0x000ee20000000c00 */
[----:B------:R-:W-:Y:S01]  /*6100*/  UISETP.GE.AND UP0, UPT, UR40, 0x1, UPT ;  /* 0x000000012800788c */ /* 0x000fe2000bf06270 */
[----:B------:R-:W-:Y:S01]  /*6110*/  @!PT LDS RZ, [RZ] ;  /* 0x00000000fffff984 */ /* 0x000fe20000000800 */
[----:B------:R-:W-:Y:S01]  /*6120*/  @!PT LDS RZ, [RZ] ;  /* 0x00000000fffff984 */ /* 0x000fe20000000800 */
[----:B------:R-:W-:Y:S01]  /*6130*/  @!PT LDS RZ, [RZ] ;  /* 0x00000000fffff984 */ /* 0x000fe20000000800 */
[----:B------:R-:W-:Y:S01]  /*6140*/  @!PT LDS RZ, [RZ] ;  /* 0x00000000fffff984 */ /* 0x000fe20000000800 */
[----:B------:R1:W-:Y:S06]  /*6150*/  MEMBAR.ALL.CTA ;  /* 0x0000000000007992 */ /* 0x0003ec0000008000 */
[----:B-1----:R-:W1:Y:S01]  /*6160*/  FENCE.VIEW.ASYNC.S ;  /* 0x00000000000073c6 */ /* 0x002e620000000000 */
[----:B---3--:R-:W-:Y:S11]  /*6170*/  LOP3.LUT P0, RZ, R10, 0x1, RZ, 0xc0, !PT ;  /* 0x000000010aff7812 */ /* 0x008ff6000780c0ff */
[----:B------:R-:W-:Y:S02]  /*6180*/  @!UPT UIADD3 URZ, UPT, UPT, URZ, URZ, URZ ;  /* 0x000000fffffff290 */ /* 0x000fe4000fffe0ff */
[----:B-1----:R-:W-:Y:S01]  /*6190*/  VOTEU.ANY UP1, P0 ;  /* 0x0000000000ff7886 */ /* 0x002fe20000020100 */
[----:B------:R-:W-:Y:S11]  /*61a0*/  PLOP3.LUT P0, PT, PT, PT, UP1, 0x80, 0x8 ;  /* 0x000000000008781c */ /* 0x000ff60003f0f018 */
[----:B------:R-:W-:Y:S02]  /*61b0*/  @!UPT UIADD3 URZ, UPT, UPT, URZ, URZ, URZ ;  /* 0x000000fffffff290 */ /* 0x000fe4000fffe0ff */
[----:B--2---:R-:W-:Y:S02]  /*61c0*/  @P0 SHF.R.U32.HI R0, RZ, 0x10, R9 ;  /* 0x00000010ff000819 */ /* 0x004fe40000011609 */
[----:B------:R-:W-:Y:S02]  /*61d0*/  @P0 MOV R6, R8 ;  /* 0x0000000800060202 */ /* 0x000fe40000000f00 */
[----:B------:R-:W-:Y:S01]  /*61e0*/  @P0 R2UR UR4, R0 ;  /* 0x00000000000402ca */ /* 0x000fe200000e0000 */
[----:B------:R-:W-:Y:S01]  /*61f0*/  VIADD R0, R12, 0x390 ;  /* 0x000003900c007836 */ /* 0x000fe20000000000 */
[----:B------:R-:W-:Y:S02]  /*6200*/  @P0 LOP3.LUT R8, R9, 0xffff, RZ, 0xc0, !PT ;  /* 0x0000ffff09080812 */ /* 0x000fe400078ec0ff */
[----:B------:R-:W-:Y:S02]  /*6210*/  @P0 R2UR UR6, R6 ;  /* 0x00000000060602ca */ /* 0x000fe400000e0000 */
[----:B------:R-:W-:Y:S02]  /*6220*/  PRMT R0, RZ, 0x654, R0 ;  /* 0x00000654ff007816 */ /* 0x000fe40000000000 */
[----:B------:R-:W-:Y:S02]  /*6230*/  @P0 R2UR UR5, R8 ;  /* 0x00000000080502ca */ /* 0x000fe400000e0000 */
[----:B------:R1:W-:Y:S03]  /*6240*/  SYNCS.ARRIVE.TRANS64.RED.A1T0 RZ, [R0+URZ], RZ ;  /* 0x000000ff00ff79a7 */ /* 0x0003e600081004ff */
[----:B------:R-:W-:Y:S04]  /*6250*/  @UP1 UMOV UR24, UR4 ;  /* 0x0000000400181c82 */ /* 0x000fe80008000000 */
[----:B------:R-:W-:Y:S04]  /*6260*/  @UP1 UMOV UR13, UR6 ;  /* 0x00000006000d1c82 */ /* 0x000fe80008000000 */
[----:B------:R-:W-:Y:S01]  /*6270*/  @UP1 UMOV UR7, UR5 ;  /* 0x0000000500071c82 */ /* 0x000fe20008000000 */
[----:B------:R-:W-:Y:S05]  /*6280*/  BRA.U !UP0, `(.L_x_127) ;  /* 0x0000000108a47547 */ /* 0x000fea000b800000 */
[----:B------:R-:W-:Y:S02]  /*6290*/  UIMAD.WIDE.U32 UR10, UR7, UR31, URZ ;  /* 0x0000001f070a72a5 */ /* 0x000fe4000f8e00ff */
[----:B------:R-:W-:Y:S02]  /*62a0*/  UIMAD.WIDE.U32 UR18, UR13, UR28, URZ ;  /* 0x0000001c0d1272a5 */ /* 0x000fe4000f8e00ff */
[----:B------:R-:W-:Y:S02]  /*62b0*/  USEL UR4, UR25, UR27, !UP5 ;  /* 0x0000001b19047287 */ /* 0x000fe4000e800000 */
[----:B------:R-:W-:Y:S02]  /*62c0*/  USEL UR8, UR26, UR32, !UP6 ;  /* 0x000000201a087287 */ /* 0x000fe4000f000000 */
[----:B------:R-:W-:Y:S02]  /*62d0*/  UIMAD.WIDE.U32 UR20, UR4, UR14, URZ ;  /* 0x0000000e041472a5 */ /* 0x000fe4000f8e00ff */
[----:B------:R-:W-:Y:S01]  /*62e0*/  UIMAD.WIDE.U32 UR22, UR8, UR14, URZ ;  /* 0x0000000e081672a5 */ /* 0x000fe2000f8e00ff */
[----:B------:R-:W-:Y:S02]  /*62f0*/  UMOV UR5, UR11 ;  /* 0x0000000b00057c82 */ /* 0x000fe40008000000 */
[----:B------:R-:W-:Y:S03]  /*6300*/  USHF.R.U32.HI UR6, URZ, UR35, UR5 ;  /* 0x00000023ff067299 */ /* 0x000fe60008011605 */
[----:B------:R-:W-:Y:S01]  /*6310*/  UMOV UR5, UR19 ;  /* 0x0000001300057c82 */ /* 0x000fe20008000000 */
[----:B------:R-:W-:Y:S02]  /*6320*/  USEL UR6, UR7, UR6, !UP5 ;  /* 0x0000000607067287 */ /* 0x000fe4000e800000 */
[----:B------:R-:W-:Y:S02]  /*6330*/  USHF.R.U32.HI UR9, URZ, UR29, UR5 ;  /* 0x0000001dff097299 */ /* 0x000fe40008011605 */
[----:B------:R-:W-:Y:S01]  /*6340*/  UIMAD.WIDE.U32 UR10, UR6, UR14, URZ ;  /* 0x0000000e060a72a5 */ /* 0x000fe2000f8e00ff */
[----:B------:R-:W-:Y:S02]  /*6350*/  UMOV UR5, UR21 ;  /* 0x0000001500057c82 */ /* 0x000fe40008000000 */
[----:B------:R-:W-:Y:S03]  /*6360*/  @UP4 USHF.R.U32.HI UR4, URZ, UR15, UR5 ;  /* 0x0000000fff044299 */ /* 0x000fe60008011605 */
[----:B------:R-:W-:Y:S01]  /*6370*/  UMOV UR5, UR23 ;  /* 0x0000001700057c82 */ /* 0x000fe20008000000 */
[----:B------:R-:W-:Y:S02]  /*6380*/  UIMAD UR4, UR40, UR4, URZ ;  /* 0x00000004280472a4 */ /* 0x000fe4000f8e02ff */
[----:B------:R-:W-:Y:S02]  /*6390*/  @UP4 USHF.R.U32.HI UR8, URZ, UR15, UR5 ;  /* 0x0000000fff084299 */ /* 0x000fe40008011605 */
[----:B------:R-:W-:Y:S02]  /*63a0*/  USEL UR5, UR13, UR9, !UP6 ;  /* 0x000000090d057287 */ /* 0x000fe4000f000000 */
[----:B------:R-:W-:Y:S02]  /*63b0*/  UIMAD UR9, UR40, UR8, URZ ;  /* 0x00000008280972a4 */ /* 0x000fe4000f8e02ff */
[----:B------:R-:W-:Y:S03]  /*63c0*/  UISETP.GE.AND UP0, UPT, UR6, UR4, UPT ;  /* 0x000000040600728c */ /* 0x000fe6000bf06270 */
[----:B------:R-:W-:Y:S01]  /*63d0*/  UMOV UR4, UR11 ;  /* 0x0000000b00047c82 */ /* 0x000fe20008000000 */
[----:B------:R-:W-:Y:S02]  /*63e0*/  UISETP.GE.OR UP0, UPT, UR5, UR9, UP0 ;  /* 0x000000090500728c */ /* 0x000fe40008706670 */
[----:B------:R-:W-:Y:S02]  /*63f0*/  USHF.R.U32.HI UR4, URZ, UR15, UR4 ;  /* 0x0000000fff047299 */ /* 0x000fe40008011604 */
[----:B------:R-:W-:Y:S02]  /*6400*/  UIMAD.WIDE.U32 UR10, UR5, UR14, URZ ;  /* 0x0000000e050a72a5 */ /* 0x000fe4000f8e00ff */
[----:B------:R-:W-:Y:S04]  /*6410*/  USEL UR12, UR6, UR4, !UP4 ;  /* 0x00000004060c7287 */ /* 0x000fe8000e000000 */
[----:B------:R-:W-:Y:S01]  /*6420*/  UIADD3 UR9, UPT, UPT, -UR12, URZ, URZ ;  /* 0x000000ff0c097290 */ /* 0x000fe2000fffe1ff */
[----:B------:R-:W-:Y:S02]  /*6430*/  @!UP0 UMOV UR4, UR11 ;  /* 0x0000000b00048c82 */ /* 0x000fe40008000000 */
[----:B------:R-:W-:Y:S02]  /*6440*/  @!UP0 USHF.R.U32.HI UR4, URZ, UR15, UR4 ;  /* 0x0000000fff048299 */ /* 0x000fe40008011604 */
[----:B------:R-:W-:Y:S02]  /*6450*/  UIMAD UR9, UR40, UR9, UR6 ;  /* 0x00000009280972a4 */ /* 0x000fe4000f8e0206 */
[----:B------:R-:W-:Y:S04]  /*6460*/  @!UP0 USEL UR4, UR5, UR4, !UP4 ;  /* 0x0000000405048287 */ /* 0x000fe8000e000000 */
[----:B------:R-:W-:Y:S02]  /*6470*/  @!UP0 UIMAD UR9, UR8, UR9, UR4 ;  /* 0x00000009080982a4 */ /* 0x000fe4000f8e0204 */
[----:B------:R-:W-:Y:S02]  /*6480*/  @!UP0 UIADD3 UR10, UPT, UPT, UR12, -UR4, URZ ;  /* 0x800000040c0a8290 */ /* 0x000fe4000fffe0ff */
[----:B------:R-:W-:Y:S02]  /*6490*/  UIADD3 UR4, UPT, UPT, -UR5, URZ, URZ ;  /* 0x000000ff05047290 */ /* 0x000fe4000fffe1ff */
[----:B------:R-:W-:Y:S02]  /*64a0*/  UIADD3 UR8, UPT, UPT, -UR6, URZ, URZ ;  /* 0x000000ff06087290 */ /* 0x000fe4000fffe1ff */
[----:B------:R-:W-:Y:S02]  /*64b0*/  @!UP0 UIMAD UR6, UR10, UR40, UR5 ;  /* 0x000000280a0682a4 */ /* 0x000fe4000f8e0205 */
[----:B------:R-:W-:Y:S02]  /*64c0*/  UIMAD UR13, UR16, UR4, UR13 ;  /* 0x00000004100d72a4 */ /* 0x000fe4000f8e020d */
[----:B------:R-:W-:Y:S01]  /*64d0*/  UIMAD UR7, UR30, UR8, UR7 ;  /* 0x000000081e0772a4 */ /* 0x000fe2000f8e0207 */
[----:B------:R-:W-:Y:S02]  /*64e0*/  @!UP0 UMOV UR5, UR9 ;  /* 0x0000000900058c82 */ /* 0x000fe40008000000 */
[----:B------:R-:W-:Y:S02]  /*64f0*/  UIMAD UR13, UR5, UR16, UR13 ;  /* 0x00000010050d72a4 */ /* 0x000fe4000f8e020d */
[----:B------:R-:W-:Y:S11]  /*6500*/  UIMAD UR7, UR6, UR30, UR7 ;  /* 0x0000001e060772a4 */ /* 0x000ff6000f8e0207 */
[----:B------:R-:W-:Y:S01]  /*6510*/  @!UPT UIADD3 URZ, UPT, UPT, URZ, URZ, URZ ;  /* 0x000000fffffff290 */ /* 0x000fe2000fffe0ff */
.L_x_127:
[----:B------:R-:W2:Y:S01]  /*6520*/  @!UP2 LDCU.128 UR20, c[0x0][0xb10] ;  /* 0x00016200ff14a7ac */ /* 0x000ea20008000c00 */
[C---:B----4-:R-:W-:Y:S02]  /*6530*/  ISETP.NE.U32.AND P1, PT, R4.reuse, RZ, PT ;  /* 0x000000ff0400720c */ /* 0x050fe40003f25070 */
[----:B------:R-:W-:Y:S02]  /*6540*/  ISETP.NE.U32.AND P0, PT, R4, RZ, PT ;  /* 0x000000ff0400720c */ /* 0x000fe40003f05070 */
[C---:B------:R-:W-:Y:S02]  /*6550*/  ISETP.NE.AND.EX P1, PT, R5.reuse, RZ, PT, P1 ;  /* 0x000000ff0500720c */ /* 0x040fe40003f25310 */
[----:B------:R-:W-:Y:S01]  /*6560*/  ISETP.NE.AND.EX P0, PT, R5, RZ, PT, P0 ;  /* 0x000000ff0500720c */ /* 0x000fe20003f05300 */
[----:B------:R-:W3:Y:S01]  /*6570*/  @!UP2 LDCU UR5, c[0x0][0xb0c] ;  /* 0x00016180ff05a7ac */ /* 0x000ee20008000800 */
[----:B------:R-:W-:Y:S01]  /*6580*/  SHF.L.U32 R6, R15, 0x1f, RZ ;  /* 0x0000001f0f067819 */ /* 0x000fe200000006ff */
[----:B--2---:R-:W-:Y:S07]  /*6590*/  UIMAD.WIDE.U32 UR8, UR13, UR20, URZ ;  /* 0x000000140d0872a5 */ /* 0x004fee000f8e00ff */
[----:B------:R-:W-:Y:S01]  /*65a0*/  @!UP2 UMOV UR4, UR9 ;  /* 0x000000090004ac82 */ /* 0x000fe20008000000 */
[----:B---3--:R-:W-:Y:S02]  /*65b0*/  @!UP2 UISETP.NE.AND UP0, UPT, UR5, 0x1, UPT ;  /* 0x000000010500a88c */ /* 0x008fe4000bf05270 */
[----:B------:R-:W-:Y:S02]  /*65c0*/  @!UP2 USHF.R.U32.HI UR4, URZ, UR21, UR4 ;  /* 0x00000015ff04a299 */ /* 0x000fe40008011604 */
[----:B------:R-:W-:Y:S02]  /*65d0*/  UIMAD.WIDE.U32 UR8, UR7, UR23, URZ ;  /* 0x00000017070872a5 */ /* 0x000fe4000f8e00ff */
[----:B------:R-:W-:Y:S02]  /*65e0*/  @!UP2 USEL UR10, UR13, UR4, !UP0 ;  /* 0x000000040d0aa287 */ /* 0x000fe4000c000000 */
[----:B------:R-:W-:Y:S03]  /*65f0*/  @!UP2 UISETP.NE.AND UP0, UPT, UR22, 0x1, UPT ;  /* 0x000000011600a88c */ /* 0x000fe6000bf05270 */
[----:B------:R-:W-:Y:S02]  /*6600*/  @!UP2 UMOV UR6, UR9 ;  /* 0x000000090006ac82 */ /* 0x000fe40008000000 */
[----:B------:R-:W2:Y:S02]  /*6610*/  @!UP2 LDCU UR4, c[0x0][0xb20] ;  /* 0x00016400ff04a7ac */ /* 0x000ea40008000800 */
[----:B--2---:R-:W-:Y:S04]  /*6620*/  @!UP2 USHF.R.U32.HI UR6, URZ, UR4, UR6 ;  /* 0x00000004ff06a299 */ /* 0x004fe80008011606 */
[----:B------:R-:W-:Y:S04]  /*6630*/  @!UP2 USEL UR6, UR7, UR6, !UP0 ;  /* 0x000000060706a287 */ /* 0x000fe8000c000000 */
[----:B------:R-:W-:Y:S02]  /*6640*/  @!UP2 UIADD3 UR4, UPT, UPT, -UR10, UR6, URZ ;  /* 0x000000060a04a290 */ /* 0x000fe4000fffe1ff */
[----:B------:R-:W-:Y:S02]  /*6650*/  @!UP2 UIADD3 UR6, UPT, UPT, UR10, -UR6, URZ ;  /* 0x800000060a06a290 */ /* 0x000fe4000fffe0ff */
[----:B------:R-:W-:Y:S02]  /*6660*/  @!UP2 UIMAD UR13, UR4, UR5, UR13 ;  /* 0x00000005040da2a4 */ /* 0x000fe4000f8e020d */
[----:B------:R-:W-:Y:S01]  /*6670*/  @!UP2 UIMAD UR7, UR6, UR22, UR7 ;  /* 0x000000160607a2a4 */ /* 0x000fe2000f8e0207 */
[----:B------:R-:W-:Y:S11]  /*6680*/  BRA.U UP3, `(.L_x_128) ;  /* 0x0000000103107547 */ /* 0x000ff6000b800000 */
[----:B------:R-:W-:Y:S04]  /*6690*/  MOV R8, UR34 ;  /* 0x0000002200087c02 */ /* 0x000fe80008000f00 */
[----:B------:R-:W-:Y:S04]  /*66a0*/  SHF.L.U32 R8, R8, 0x1f, RZ ;  /* 0x0000001f08087819 */ /* 0x000fe800000006ff */
[----:B------:R-:W2:Y:S02]  /*66b0*/  SYNCS.PHASECHK.TRANS64.TRYWAIT P2, [UR17+0x378], R8 ;  /* 0x00037808ff0075a7 */ /* 0x000ea40008041111 */
[----:B--2---:R-:W-:Y:S05]  /*66c0*/  @!P2 BRA `(.L_x_129) ;  /* 0x0000003c0004a947 */ /* 0x004fea0003800000 */
.L_x_128:
[----:B------:R-:W-:Y:S05]  /*66d0*/  @!P1 BRA `(.L_x_130) ;  /* 0x0000000000309947 */ /* 0x000fea0003800000 */
[----:B------:R-:W-:Y:S01]  /*66e0*/  ISETP.NE.U32.AND P1, PT, R2, RZ, PT ;  /* 0x000000ff0200720c */ /* 0x000fe20003f25070 */
[----:B------:R-:W2:Y:S01]  /*66f0*/  LDCU.64 UR4, c[0x0][0x358] ;  /* 0x00006b00ff0477ac */ /* 0x000ea20008000a00 */
[----:B------:R-:W-:Y:S02]  /*6700*/  IMAD.MOV.U32 R80, RZ, RZ, 0x1 ;  /* 0x00000001ff507424 */ /* 0x000fe400078e00ff */
[----:B------:R-:W-:Y:S11]  /*6710*/  ISETP.NE.AND.EX P1, PT, R3, RZ, PT, P1 ;  /* 0x000000ff0300720c */ /* 0x000ff60003f25310 */
[----:B------:R-:W-:Y:S02]  /*6720*/  @!UPT UIADD3 URZ, UPT, UPT, URZ, URZ, URZ ;  /* 0x000000fffffff290 */ /* 0x000fe4000fffe0ff */
[----:B-1----:R-:W1:Y:S01]  /*6730*/  @P1 LDC.64 R8, c[0x0][0x888] ;  /* 0x00022200ff081b82 */ /* 0x002e620000000a00 */
[----:B------:R-:W-:Y:S04]  /*6740*/  @P1 IMAD R0, R4, UR36, RZ ;  /* 0x0000002404001c24 */ /* 0x000fe8000f8e02ff */
[----:B-1----:R-:W-:Y:S04]  /*6750*/  @P1 IMAD.WIDE R8, R0, 0x4, R8 ;  /* 0x0000000400081825 */ /* 0x002fe800078e0208 */
[----:B------:R-:W-:Y:S01]  /*6760*/  HFMA2 R0, -RZ, RZ, 0, 5.9604644775390625e-08 ;  /* 0x00000001ff007431 */ /* 0x000fe200000001ff */
[----:B--2--5:R2:W5:Y:S04]  /*6770*/  @P1 LDG.E R39, desc[UR4][R8.64] ;  /* 0x0000000408271981 */ /* 0x024568000c1e1900 */
[----:B------:R-:W-:Y:S01]  /*6780*/  @!P1 PRMT R80, R0, 0x7610, R80 ;  /* 0x0000761000509816 */ /* 0x000fe20000000050 */
[----:B--2---:R-:W3:Y:S06]  /*6790*/  @!P1 LDC R39, c[0x0][0x880] ;  /* 0x00022000ff279b82 */ /* 0x004eec0000000800 */
.L_x_130:
[----:B---3-5:R-:W-:Y:S01]  /*67a0*/  @!P0 ISETP.EQ.AND P1, PT, R39, RZ, PT ;  /* 0x000000ff2700820c */ /* 0x028fe20003f22270 */
[----:B------:R-:W-:Y:S01]  /*67b0*/  @!UPT UIADD3 URZ, UPT, UPT, URZ, URZ, URZ ;  /* 0x000000fffffff290 */ /* 0x000fe2000fffe0ff */
[----:B------:R-:W-:Y:S11]  /*67c0*/  @!P0 BRA `(.L_x_131) ;  /* 0x0000000000188947 */ /* 0x000ff60003800000 */
[----:B------:R-:W-:Y:S02]  /*67d0*/  LOP3.LUT P0, RZ, R80, 0xff, RZ, 0xc0, !PT ;  /* 0x000000ff50ff7812 */ /* 0x000fe4000780c0ff */
[----:B------:R-:W-:Y:S04]  /*67e0*/  ISETP.NE.U32.AND P1, PT, R2, RZ, PT ;  /* 0x000000ff0200720c */ /* 0x000fe80003f25070 */
[----:B------:R-:W-:Y:S04]  /*67f0*/  ISETP.NE.AND.EX P1, PT, R3, RZ, PT, P1 ;  /* 0x000000ff0300720c */ /* 0x000fe80003f25310 */
[----:B------:R-:W-:Y:S03]  /*6800*/  PLOP3.LUT P1, PT, P1, PT, PT, 0x8, 0x80 ;  /* 0x000000000080781c */ /* 0x000fe60000f2e170 */
[----:B------:R-:W-:Y:S11]  /*6810*/  @P0 ISETP.EQ.AND P1, PT, R39, RZ, PT ;  /* 0x000000ff2700020c */ /* 0x000ff60003f22270 */
[----:B------:R-:W-:Y:S02]  /*6820*/  @!UPT UIADD3 URZ, UPT, UPT, URZ, URZ, URZ ;  /* 0x000000fffffff290 */ /* 0x000fe4000fffe0ff */
.L_x_131:
[----:B------:R-:W2:Y:S01]  /*6830*/  SYNCS.PHASECHK.TRANS64.TRYWAIT P0, [UR17+0x368], R6 ;  /* 0x00036806ff0075a7 */ /* 0x000ea20008001111 */
[----:B------:R-:W-:Y:S02]  /*6840*/  ELECT P2, URZ, PT ;  /* 0x0000000000ff782f */ /* 0x000fe40003840000 */
[----:B------:R-:W-:Y:S01]  /*6850*/  IADD3 R14, PT, PT, R14, 0x1, RZ ;  /* 0x000000010e0e7810 */ /* 0x000fe20007ffe0ff */
[----:B--2---:R-:W-:Y:S10]  /*6860*/  @!P0 BRA `(.L_x_132) ;  /* 0x0000003800b48947 */ /* 0x004ff40003800000 */
.L_x_283:
[----:B------:R-:W-:Y:S01]  /*6870*/  PLOP3.LUT P1, PT, P1, P2, PT, 0xf2, 0x2f ;  /* 0x00000000002f781c */ /* 0x000fe20000f25e72 */
[----:B------:R-:W-:Y:S01]  /*6880*/  UMOV UR18, 0x0 ;  /* 0x0000000000127882 */ /* 0x000fe20000000000 */
[----:B------:R-:W-:Y:S01]  /*6890*/  UMOV UR19, 0x10000000 ;  /* 0x1000000000137882 */ /* 0x000fe20000000000 */
[----:B------:R-:W-:Y:S01]  /*68a0*/  UMOV UR12, UR36 ;  /* 0x00000024000c7c82 */ /* 0x000fe20008000000 */
[----:B------:R-:W-:Y:S01]  /*68b0*/  LOP3.LUT R15, R15, 0x1, RZ, 0x3c, !PT ;  /* 0x000000010f0f7812 */ /* 0x000fe200078e3cff */
[----:B------:R-:W-:Y:S01]  /*68c0*/  UPLOP3.LUT UP3, UPT, UPT, UPT, UPT, 0x80, 0x8 ;  /* 0x000000000008789c */ /* 0x000fe20003f6f070 */
[----:B------:R-:W-:Y:S07]  /*68d0*/  UMOV UR36, UR24 ;  /* 0x0000001800247c82 */ /* 0x000fee0008000000 */
[----:B-1----:R-:W-:Y:S01]  /*68e0*/  @!P1 IADD3 R6, P0, PT, R16, 0x580, RZ ;  /* 0x0000058010069810 */ /* 0x002fe20007f1e0ff */
[----:B------:R-:W-:Y:S03]  /*68f0*/  VOTEU.ALL UP0, P1 ;  /* 0x0000000000ff7886 */ /* 0x000fe60000800000 */
[----:B------:R-:W-:Y:S01]  /*6900*/  @!P1 R2UR UR5, R6 ;  /* 0x00000000060592ca */ /* 0x000fe200000e0000 */
[----:B------:R-:W-:Y:S01]  /*6910*/  @!P1 IMAD.X R0, RZ, RZ, R17, P0 ;  /* 0x000000ffff009224 */ /* 0x000fe200000e0611 */
[----:B------:R-:W-:Y:S01]  /*6920*/  @!UP0 USHF.L.U32 UR10, UR45, 0x6, URZ ;  /* 0x000000062d0a8899 */ /* 0x000fe200080006ff */
[----:B------:R-:W-:Y:S01]  /*6930*/  ISETP.NE.AND P0, PT, R14, 0x2, PT ;  /* 0x000000020e00780c */ /* 0x000fe20003f05270 */
[----:B------:R-:W-:Y:S02]  /*6940*/  @!UP0 USHF.L.U32 UR11, UR46, 0x6, URZ ;  /* 0x000000062e0b8899 */ /* 0x000fe400080006ff */
[----:B------:R-:W-:Y:S01]  /*6950*/  @!P1 R2UR UR4, R0 ;  /* 0x00000000000492ca */ /* 0x000fe200000e0000 */
[----:B------:R-:W-:Y:S01]  /*6960*/  @!UP0 UIADD3 UR8, UPT, UPT, UR17, 0x600, URZ ;  /* 0x0000060011088890 */ /* 0x000fe2000fffe0ff */
[----:B------:R-:W-:Y:S01]  /*6970*/  SEL R0, RZ, 0x1, P0 ;  /* 0x00000001ff007807 */ /* 0x000fe20000000000 */
[----:B------:R-:W-:Y:S01]  /*6980*/  @!UP0 UIADD3 UR9, UPT, UPT, UR17, 0x360, URZ ;  /* 0x0000036011098890 */ /* 0x000fe2000fffe0ff */
[----:B------:R-:W-:Y:S01]  /*6990*/  SEL R14, R14, RZ, P0 ;  /* 0x000000ff0e0e7207 */ /* 0x000fe20000000000 */
[----:B------:R-:W-:Y:S01]  /*69a0*/  VOTEU.ALL UP0, P1 ;  /* 0x0000000000ff7886 */ /* 0x000fe20000800000 */
[----:B------:R-:W-:Y:S01]  /*69b0*/  LOP3.LUT R13, R13, R0, RZ, 0x3c, !PT ;  /* 0x000000000d0d7212 */ /* 0x000fe200078e3cff */
[----:B------:R-:W-:Y:S01]  /*69c0*/  IMAD.U32 R8, RZ, RZ, UR5 ;  /* 0x00000005ff087e24 */ /* 0x000fe2000f8e00ff */
[----:B------:R-:W-:Y:S02]  /*69d0*/  UIADD3 UR45, UPT, UPT, UR7, UR57, URZ ;  /* 0x00000039072d7290 */ /* 0x000fe4000fffe0ff */
[----:B------:R-:W-:Y:S03]  /*69e0*/  UIADD3 UR46, UPT, UPT, UR13, UR60, URZ ;  /* 0x0000003c0d2e7290 */ /* 0x000fe6000fffe0ff */
[----:B------:R-:W-:Y:S01]  /*69f0*/  IMAD.U32 R9, RZ, RZ, UR4 ;  /* 0x00000004ff097e24 */ /* 0x000fe2000f8e00ff */
[----:B------:R-:W-:Y:S04]  /*6a00*/  @!P1 R2UR UR4, R8 ;  /* 0x00000000080492ca */ /* 0x000fe800000e0000 */
[----:B------:R-:W-:Y:S11]  /*6a10*/  @!P1 R2UR UR5, R9 ;  /* 0x00000000090592ca */ /* 0x000ff600000e0000 */
[----:B------:R-:W-:Y:S02]  /*6a20*/  @!UPT UIADD3 URZ, UPT, UPT, URZ, URZ, URZ ;  /* 0x000000fffffff290 */ /* 0x000fe4000fffe0ff */
[----:B------:R2:W-:Y:S01]  /*6a30*/  @!UP0 UTMALDG.3D [UR8], [UR4], desc[UR18] ;  /* 0x00001208040085b4 */ /* 0x0005e20008011000 */
[----:B------:R2:W-:Y:S01]  /*6a40*/  @!P1 SYNCS.ARRIVE.TRANS64.RED.A0TR RZ, [UR17+0x360], R7 ;  /* 0x00036007ffff99a7 */ /* 0x0005e20008300411 */
[----:B------:R-:W-:Y:S01]  /*6a50*/  SYNCS.ARRIVE.TRANS64.RED.A1T0 RZ, [UR48], RZ ;  /* 0x000000ffffff79a7 */ /* 0x000fe20008100430 */
[----:B------:R-:W-:Y:S05]  /*6a60*/  BRA.U UP1, `(.L_x_133) ;  /* 0xfffffff5018c7547 */ /* 0x000fea000b83ffff */
[----:B------:R-:W-:Y:S07]  /*6a70*/  MOV R0, UR17 ;  /* 0x0000001100007c02 */ /* 0x000fee0008000f00 */
.L_x_134:
[----:B-1----:R-:W-:-:S04]  /*6a80*/  SHF.L.U32 R2, R15, 0x1f, RZ ;  /* 0x0000001f0f027819 */ /* 0x002fc800000006ff */
[----:B------:R1:W3:Y:S03]  /*6a90*/  SYNCS.PHASECHK.TRANS64.TRYWAIT P0, [R0+URZ+0x368], R2 ;  /* 0x00036802000075a7 */ /* 0x0002e600080011ff */
[----:B---3--:R-:W-:Y:S05]  /*6aa0*/  @!P0 NANOSLEEP.SYNCS 0x989680 ;  /* 0x009896800000895d */ /* 0x008fea0003900000 */
[----:B------:R-:W3:Y:S02]  /*6ab0*/  @!P0 SYNCS.PHASECHK.TRANS64 P0, [R0+URZ+0x368], R2 ;  /* 0x00036802000085a7 */ /* 0x000ee400080010ff */
[----:B--23--:R-:W-:Y:S05]  /*6ac0*/  @P0 EXIT ;  /* 0x000000000000094d */ /* 0x00cfea0003800000 */
[----:B------:R-:W-:Y:S05]  /*6ad0*/  BRA `(.L_x_134) ;  /* 0xfffffffc00e87947 */ /* 0x000fea000383ffff */
.L_x_125:
[----:B------:R-:W-:-:S06]  /*6ae0*/  UISETP.GE.AND UP0, UPT, UR22, 0x4, UPT ;  /* 0x000000041600788c */ /* 0x000fcc000bf06270 */
[----:B------:R-:W-:-:S13]  /*6af0*/  PLOP3.LUT P0, PT, PT, PT, UP0, 0x80, 0x8 ;  /* 0x000000000008781c */ /* 0x000fda0003f0f008 */
[----:B------:R-:W-:Y:S05]  /*6b00*/  @!P0 EXIT ;  /* 0x000000000000894d */ /* 0x000fea0003800000 */
[----:B------:R-:W-:Y:S01]  /*6b10*/  BAR.SYNC.DEFER_BLOCKING 0x6, 0xa0 ;  /* 0x0182800000007b1d */ /* 0x000fe20000010000 */
[C---:B------:R-:W-:Y:S01]  /*6b20*/  IMAD.SHL.U32 R7, R69.reuse, 0x40, RZ ;  /* 0x0000004045077824 */ /* 0x040fe200078e00ff */
[----:B------:R-:W-:Y:S01]  /*6b30*/  CS2R R84, SRZ ;  /* 0x0000000000547805 */ /* 0x000fe2000001ff00 */
[C---:B------:R-:W-:Y:S01]  /*6b40*/  IMAD.SHL.U32 R4, R69.reuse, 0x20, RZ ;  /* 0x0000002045047824 */ /* 0x040fe200078e00ff */
[----:B------:R-:W-:Y:S01]  /*6b50*/  CS2R R82, SRZ ;  /* 0x0000000000527805 */ /* 0x000fe2000001ff00 */
[----:B------:R-:W-:Y:S01]  /*6b60*/  IMAD.SHL.U32 R5, R69, 0x8, RZ ;  /* 0x0000000845057824 */ /* 0x000fe200078e00ff */
[----:B------:R-:W-:Y:S01]  /*6b70*/  UMOV UR44, 0x400 ;  /* 0x00000400002c7882 */ /* 0x000fe20000000000 */
[----:B------:R-:W-:Y:S01]  /*6b80*/  LOP3.LUT R6, R7, 0x180, RZ, 0xc0, !PT ;  /* 0x0000018007067812 */ /* 0x000fe200078ec0ff */
[----:B------:R-:W-:Y:S01]  /*6b90*/  ULEA UR44, UR48, UR44, 0x18 ;  /* 0x0000002c302c7291 */ /* 0x000fe2000f8ec0ff */
[----:B------:R-:W-:Y:S01]  /*6ba0*/  LOP3.LUT R4, R4, 0xc00, RZ, 0xc0, !PT ;  /* 0x00000c0004047812 */ /* 0x000fe200078ec0ff */
[----:B------:R-:W1:Y:S01]  /*6bb0*/  LDC.64 R74, c[0x0][0x888] ;  /* 0x00022200ff4a7b82 */ /* 0x000e620000000a00 */
[----:B------:R-:W-:Y:S01]  /*6bc0*/  LOP3.LUT R5, R6, 0x30, R5, 0xf8, !PT ;  /* 0x0000003006057812 */ /* 0x000fe200078ef805 */
[C---:B------:R-:W-:Y:S01]  /*6bd0*/  IMAD.SHL.U32 R6, R69.reuse, 0x2, RZ ;  /* 0x0000000245067824 */ /* 0x040fe200078e00ff */
[--C-:B------:R-:W-:Y:S01]  /*6be0*/  LOP3.LUT R4, R4, 0x40, R7.reuse, 0xf8, !PT ;  /* 0x0000004004047812 */ /* 0x100fe200078ef807 */
[C---:B------:R-:W-:Y:S01]  /*6bf0*/  IMAD.U32 R37, R69.reuse, 0x10000, RZ ;  /* 0x0001000045257824 */ /* 0x040fe200078e00ff */
[----:B------:R-:W-:Y:S01]  /*6c00*/  UIADD3 UR4, UPT, UPT, UR44, 0x1600, URZ ;  /* 0x000016002c047890 */ /* 0x000fe2000fffe0ff */
[----:B------:R-:W-:Y:S01]  /*6c10*/  IMAD.SHL.U32 R78, R69, 0x10, RZ ;  /* 0x00000010454e7824 */ /* 0x000fe200078e00ff */
[----:B------:R-:W-:Y:S01]  /*6c20*/  LOP3.LUT R5, R5, 0x20, R6, 0x78, !PT ;  /* 0x0000002005057812 */ /* 0x000fe200078e7806 */
[----:B------:R-:W2:Y:S01]  /*6c30*/  LDC.64 R76, c[0x0][0x890] ;  /* 0x00022400ff4c7b82 */ /* 0x000ea20000000a00 */
[----:B------:R-:W-:Y:S01]  /*6c40*/  LOP3.LUT R4, R4, 0x200, R7, 0xf8, !PT ;  /* 0x0000020004047812 */ /* 0x000fe200078ef807 */
[----:B------:R-:W-:Y:S01]  /*6c50*/  IMAD.MOV.U32 R36, RZ, RZ, RZ ;  /* 0x000000ffff247224 */ /* 0x000fe200078e00ff */
[----:B------:R-:W-:Y:S01]  /*6c60*/  LOP3.LUT R37, R37, 0x600000, RZ, 0xc0, !PT ;  /* 0x0060000025257812 */ /* 0x000fe200078ec0ff */
[----:B------:R-:W-:Y:S01]  /*6c70*/  IMAD.U32 R86, RZ, RZ, UR4 ;  /* 0x00000004ff567e24 */ /* 0x000fe2000f8e00ff */
[----:B------:R-:W-:Y:S01]  /*6c80*/  LOP3.LUT R79, R4, R5, RZ, 0xfc, !PT ;  /* 0x00000005044f7212 */ /* 0x000fe200078efcff */
[----:B------:R-:W3:Y:S01]  /*6c90*/  LDS R0, [UR44+0x430] ;  /* 0x0004302cff007984 */ /* 0x000ee20008000800 */
[----:B------:R-:W-:Y:S01]  /*6ca0*/  LOP3.LUT R78, R78, 0x20, RZ, 0xc0, !PT ;  /* 0x000000204e4e7812 */ /* 0x000fe200078ec0ff */
[----:B------:R-:W4:Y:S01]  /*6cb0*/  LDC.64 R72, c[0x0][0x8b0] ;  /* 0x00022c00ff487b82 */ /* 0x000f220000000a00 */
[----:B------:R-:W1:Y:S01]  /*6cc0*/  LDCU UR50, c[0x0][0x370] ;  /* 0x00006e00ff3277ac */ /* 0x000e620008000800 */
[----:B------:R-:W-:Y:S01]  /*6cd0*/  VIADD R4, R79, UR44 ;  /* 0x0000002c4f047c36 */ /* 0x000fe20008000000 */
[----:B------:R-:W1:Y:S04]  /*6ce0*/  LDCU.64 UR62, c[0x0][0x348] ;  /* 0x00006900ff3e77ac */ /* 0x000e680008000a00 */
[----:B------:R-:W-:Y:S01]  /*6cf0*/  IADD3 R78, PT, PT, -R78, 0x600, R4 ;  /* 0x000006004e4e7810 */ /* 0x000fe20007ffe104 */
[----:B------:R-:W1:Y:S01]  /*6d00*/  LDC.64 R70, c[0x0][0x8a8] ;  /* 0x00022a00ff467b82 */ /* 0x000e620000000a00 */
[----:B------:R-:W1:Y:S01]  /*6d10*/  LDCU UR41, c[0x0][0xb0c] ;  /* 0x00016180ff2977ac */ /* 0x000e620008000800 */
[----:B------:R-:W1:Y:S01]  /*6d20*/  LDCU UR39, c[0x0][0xb30] ;  /* 0x00016600ff2777ac */ /* 0x000e620008000800 */
[----:B------:R-:W1:Y:S01]  /*6d30*/  LDCU.64 UR58, c[0x0][0x888] ;  /* 0x00011100ff3a77ac */ /* 0x000e620008000a00 */
[----:B------:R-:W1:Y:S01]  /*6d40*/  LDCU.64 UR42, c[0x0][0xb28] ;  /* 0x00016500ff2a77ac */ /* 0x000e620008000a00 */
[----:B------:R-:W1:Y:S01]  /*6d50*/  LDCU.128 UR52, c[0x0][0xb10] ;  /* 0x00016200ff3477ac */ /* 0x000e620008000c00 */
[----:B------:R-:W1:Y:S01]  /*6d60*/  LDCU UR49, c[0x0][0x374] ;  /* 0x00006e80ff3177ac */ /* 0x000e620008000800 */
[----:B------:R-:W-:Y:S01]  /*6d70*/  UIADD3 UR56, UPT, UPT, UR44, 0x600, URZ ;  /* 0x000006002c387890 */ /* 0x000fe2000fffe0ff */
[----:B---3--:R-:W-:-:S11]  /*6d80*/  IMAD.IADD R37, R0, 0x1, R37 ;  /* 0x0000000100257824 */ /* 0x008fd600078e0225 */
.L_x_152:
[----:B------:R-:W-:Y:S02]  /*6d90*/  LEA R3, R82, UR44, 0x3 ;  /* 0x0000002c52037c11 */ /* 0x000fe4000f8e18ff */
[----:B------:R-:W-:Y:S02]  /*6da0*/  SHF.L.U32 R0, R84, 0x1f, RZ ;  /* 0x0000001f54007819 */ /* 0x000fe400000006ff */
[----:B-1----:R-:W-:Y:S02]  /*6db0*/  LEA R4, R82, UR44, 0x4 ;  /* 0x0000002c52047c11 */ /* 0x002fe4000f8e20ff */
[----:B------:R-:W3:Y:S02]  /*6dc0*/  SYNCS.PHASECHK.TRANS64.TRYWAIT P0, [R3+URZ+0x380], R0 ;  /* 0x00038000030075a7 */ /* 0x000ee400080011ff */
[----:B--23--:R-:W-:Y:S05]  /*6dd0*/  @!P0 BRA `(.L_x_135) ;  /* 0x0000003400708947 */ /* 0x00cfea0003800000 */
.L_x_284:
[----:B------:R-:W1:Y:S01]  /*6de0*/  LDS.128 R4, [R4+0x410] ;  /* 0x0004100004047984 */ /* 0x000e620000000c00 */
[----:B------:R-:W-:Y:S01]  /*6df0*/  UISETP.GE.AND UP0, UPT, UR40, 0x1, UPT ;  /* 0x000000012800788c */ /* 0x000fe2000bf06270 */
[----:B------:R-:W-:Y:S01]  /*6e00*/  @!PT LDS RZ, [RZ] ;  /* 0x00000000fffff984 */ /* 0x000fe20000000800 */
[----:B------:R-:W-:Y:S01]  /*6e10*/  @!PT LDS RZ, [RZ] ;  /* 0x00000000fffff984 */ /* 0x000fe20000000800 */
[----:B------:R-:W-:Y:S01]  /*6e20*/  @!PT LDS RZ, [RZ] ;  /* 0x00000000fffff984 */ /* 0x000fe20000000800 */
[----:B------:R-:W-:Y:S01]  /*6e30*/  @!PT LDS RZ, [RZ] ;  /* 0x00000000fffff984 */ /* 0x000fe20000000800 */
[----:B------:R2:W-:Y:S06]  /*6e40*/  MEMBAR.ALL.CTA ;  /* 0x0000000000007992 */ /* 0x0005ec0000008000 */
[----:B--2---:R-:W2:Y:S01]  /*6e50*/  FENCE.VIEW.ASYNC.S ;  /* 0x00000000000073c6 */ /* 0x004ea20000000000 */
[----:B-1----:R-:W-:Y:S11]  /*6e60*/  LOP3.LUT P0, RZ, R6, 0x1, RZ, 0xc0, !PT ;  /* 0x0000000106ff7812 */ /* 0x002ff6000780c0ff */
[----:B------:R-:W-:Y:S02]  /*6e70*/  @!UPT UIADD3 URZ, UPT, UPT, URZ, URZ, URZ ;  /* 0x000000fffffff290 */ /* 0x000fe4000fffe0ff */
[----:B--2---:R-:W-:Y:S01]  /*6e80*/  VOTEU.ANY UP1, P0 ;  /* 0x0000000000ff7886 */ /* 0x004fe20000020100 */
[----:B------:R-:W-:Y:S01]  /*6e90*/  PLOP3.LUT P0, PT, PT, PT, UP1, 0x80, 0x8 ;  /* 0x000000000008781c */ /* 0x000fe20003f0f018 */
[----:B------:R-:W-:Y:S11]  /*6ea0*/  UP2UR UR47, UPR, URZ, 0x2 ;  /* 0x00000002ff2f7883 */ /* 0x000ff60008000000 */
[----:B------:R-:W-:Y:S01]  /*6eb0*/  @!UPT UIADD3 URZ, UPT, UPT, URZ, URZ, URZ ;  /* 0x000000fffffff290 */ /* 0x000fe2000fffe0ff */
[----:B---3--:R-:W-:Y:S02]  /*6ec0*/  @P0 SHF.R.U32.HI R0, RZ, 0x10, R5 ;  /* 0x00000010ff000819 */ /* 0x008fe40000011605 */
        /* <DEDUP_REMOVED lines=12> */
[----:B------:R-:W2:Y:S01]  /*6f90*/  LDCU UR12, c[0x0][0xb20] ;  /* 0x00016400ff0c77ac */ /* 0x000ea20008000800 */
[----:B------:R-:W-:Y:S02]  /*6fa0*/  UIMAD.WIDE.U32 UR4, UR49, UR55, URZ ;  /* 0x00000037310472a5 */ /* 0x000fe4000f8e00ff */
[----:B------:R-:W-:Y:S02]  /*6fb0*/  UIMAD.WIDE.U32 UR6, UR50, UR52, URZ ;  /* 0x00000034320672a5 */ /* 0x000fe4000f8e00ff */
[----:B------:R-:W-:Y:S02]  /*6fc0*/  UISETP.NE.AND UP0, UPT, UR54, 0x1, UPT ;  /* 0x000000013600788c */ /* 0x000fe4000bf05270 */
[----:B------:R-:W-:Y:S02]  /*6fd0*/  UIMAD.WIDE.U32 UR8, UR37, UR55, URZ ;  /* 0x00000037250872a5 */ /* 0x000fe4000f8e00ff */
[----:B------:R-:W-:Y:S02]  /*6fe0*/  UIMAD.WIDE.U32 UR10, UR38, UR52, URZ ;  /* 0x00000034260a72a5 */ /* 0x000fe4000f8e00ff */
[----:B------:R-:W-:Y:S02]  /*6ff0*/  UISETP.NE.AND UP1, UPT, UR41, 0x1, UPT ;  /* 0x000000012900788c */ /* 0x000fe4000bf25270 */
[----:B------:R-:W-:Y:S01]  /*7000*/  UISETP.NE.AND UP2, UPT, UR40, 0x1, UPT ;  /* 0x000000012800788c */ /* 0x000fe2000bf45270 */
[----:B------:R-:W-:Y:S02]  /*7010*/  UMOV UR4, UR5 ;  /* 0x0000000500047c82 */ /* 0x000fe40008000000 */
[----:B--2---:R-:W-:Y:S03]  /*7020*/  USHF.R.U32.HI UR5, URZ, UR12, UR4 ;  /* 0x0000000cff057299 */ /* 0x004fe60008011604 */
[----:B------:R-:W-:Y:S02]  /*7030*/  UMOV UR4, UR7 ;  /* 0x0000000700047c82 */ /* 0x000fe40008000000 */
[----:B------:R-:W-:Y:S02]  /*7040*/  USHF.R.U32.HI UR7, URZ, UR53, UR4 ;  /* 0x00000035ff077299 */ /* 0x000fe40008011604 */
[----:B------:R-:W-:Y:S02]  /*7050*/  USEL UR4, UR49, UR5, !UP0 ;  /* 0x0000000531047287 */ /* 0x000fe4000c000000 */
[----:B------:R-:W-:Y:S01]  /*7060*/  USEL UR7, UR50, UR7, !UP1 ;  /* 0x0000000732077287 */ /* 0x000fe2000c800000 */
[----:B------:R-:W-:Y:S01]  /*7070*/  UMOV UR5, UR9 ;  /* 0x0000000900057c82 */ /* 0x000fe20008000000 */
[----:B------:R-:W-:Y:S02]  /*7080*/  UIMAD.WIDE.U32 UR8, UR4, UR42, URZ ;  /* 0x0000002a040872a5 */ /* 0x000fe4000f8e00ff */
[----:B------:R-:W-:Y:S03]  /*7090*/  USHF.R.U32.HI UR6, URZ, UR12, UR5 ;  /* 0x0000000cff067299 */ /* 0x000fe60008011605 */
[----:B------:R-:W-:Y:S01]  /*70a0*/  UMOV UR5, UR11 ;  /* 0x0000000b00057c82 */ /* 0x000fe20008000000 */
[----:B------:R-:W-:Y:S02]  /*70b0*/  UIMAD.WIDE.U32 UR10, UR7, UR42, URZ ;  /* 0x0000002a070a72a5 */ /* 0x000fe4000f8e00ff */
[----:B------:R-:W-:Y:S02]  /*70c0*/  USHF.R.U32.HI UR12, URZ, UR53, UR5 ;  /* 0x00000035ff0c7299 */ /* 0x000fe40008011605 */
[----:B------:R-:W-:Y:S01]  /*70d0*/  USEL UR6, UR37, UR6, !UP0 ;  /* 0x0000000625067287 */ /* 0x000fe2000c000000 */
[----:B------:R-:W-:Y:S02]  /*70e0*/  UMOV UR5, UR9 ;  /* 0x0000000900057c82 */ /* 0x000fe40008000000 */
[----:B------:R-:W-:Y:S01]  /*70f0*/  UMOV UR10, UR11 ;  /* 0x0000000b000a7c82 */ /* 0x000fe20008000000 */
[----:B------:R-:W-:Y:S02]  /*7100*/  @UP2 USHF.R.U32.HI UR4, URZ, UR43, UR5 ;  /* 0x0000002bff042299 */ /* 0x000fe40008011605 */
[----:B------:R-:W-:Y:S02]  /*7110*/  @UP2 USHF.R.U32.HI UR7, URZ, UR43, UR10 ;  /* 0x0000002bff072299 */ /* 0x000fe4000801160a */
[----:B------:R-:W-:Y:S02]  /*7120*/  UIMAD UR4, UR40, UR4, URZ ;  /* 0x00000004280472a4 */ /* 0x000fe4000f8e02ff */
[----:B------:R-:W-:Y:S02]  /*7130*/  UIMAD.WIDE.U32 UR10, UR6, UR42, URZ ;  /* 0x0000002a060a72a5 */ /* 0x000fe4000f8e00ff */
[----:B------:R-:W-:Y:S02]  /*7140*/  USEL UR5, UR38, UR12, !UP1 ;  /* 0x0000000c26057287 */ /* 0x000fe4000c800000 */
[----:B------:R-:W-:Y:S02]  /*7150*/  UIMAD UR8, UR40, UR7, URZ ;  /* 0x00000007280872a4 */ /* 0x000fe4000f8e02ff */
[----:B------:R-:W-:Y:S03]  /*7160*/  UISETP.GE.AND UP0, UPT, UR6, UR4, UPT ;  /* 0x000000040600728c */ /* 0x000fe6000bf06270 */
[----:B------:R-:W-:Y:S01]  /*7170*/  UMOV UR4, UR11 ;  /* 0x0000000b00047c82 */ /* 0x000fe20008000000 */
[----:B------:R-:W-:Y:S02]  /*7180*/  UISETP.GE.OR UP0, UPT, UR5, UR8, UP0 ;  /* 0x000000080500728c */ /* 0x000fe40008706670 */
[----:B------:R-:W-:Y:S02]  /*7190*/  USHF.R.U32.HI UR4, URZ, UR43, UR4 ;  /* 0x0000002bff047299 */ /* 0x000fe40008011604 */
[----:B------:R-:W-:Y:S02]  /*71a0*/  UIMAD.WIDE.U32 UR8, UR5, UR42, URZ ;  /* 0x0000002a050872a5 */ /* 0x000fe4000f8e00ff */
[----:B------:R-:W-:Y:S02]  /*71b0*/  USEL UR11, UR6, UR4, !UP2 ;  /* 0x00000004060b7287 */ /* 0x000fe4000d000000 */
[----:B------:R-:W-:Y:S02]  /*71c0*/  UIADD3 UR8, UPT, UPT, -UR5, URZ, URZ ;  /* 0x000000ff05087290 */ /* 0x000fe4000fffe1ff */
[----:B------:R-:W-:Y:S01]  /*71d0*/  UIADD3 UR10, UPT, UPT, -UR11, URZ, URZ ;  /* 0x000000ff0b0a7290 */ /* 0x000fe2000fffe1ff */
[----:B------:R-:W-:Y:S01]  /*71e0*/  @!UP0 UMOV UR4, UR9 ;  /* 0x0000000900048c82 */ /* 0x000fe20008000000 */
[----:B------:R-:W-:Y:S02]  /*71f0*/  UIADD3 UR9, UPT, UPT, -UR6, URZ, URZ ;  /* 0x000000ff06097290 */ /* 0x000fe4000fffe1ff */
[----:B------:R-:W-:Y:S02]  /*7200*/  @!UP0 USHF.R.U32.HI UR4, URZ, UR43, UR4 ;  /* 0x0000002bff048299 */ /* 0x000fe40008011604 */
[----:B------:R-:W-:Y:S02]  /*7210*/  UIMAD UR10, UR40, UR10, UR6 ;  /* 0x0000000a280a72a4 */ /* 0x000fe4000f8e0206 */
[----:B------:R-:W-:Y:S04]  /*7220*/  @!UP0 USEL UR4, UR5, UR4, !UP2 ;  /* 0x0000000405048287 */ /* 0x000fe8000d000000 */
[----:B------:R-:W-:Y:S02]  /*7230*/  @!UP0 UIMAD UR10, UR7, UR10, UR4 ;  /* 0x0000000a070a82a4 */ /* 0x000fe4000f8e0204 */
[----:B------:R-:W-:Y:S02]  /*7240*/  @!UP0 UIADD3 UR11, UPT, UPT, UR11, -UR4, URZ ;  /* 0x800000040b0b8290 */ /* 0x000fe4000fffe0ff */
[----:B------:R-:W-:Y:S02]  /*7250*/  UIMAD UR7, UR41, UR8, UR38 ;  /* 0x00000008290772a4 */ /* 0x000fe4000f8e0226 */
[----:B------:R-:W-:Y:S02]  /*7260*/  @!UP0 UIMAD UR6, UR11, UR40, UR5 ;  /* 0x000000280b0682a4 */ /* 0x000fe4000f8e0205 */
[----:B------:R-:W-:Y:S01]  /*7270*/  UIMAD UR4, UR54, UR9, UR37 ;  /* 0x00000009360472a4 */ /* 0x000fe2000f8e0225 */
[----:B------:R-:W-:Y:S02]  /*7280*/  @!UP0 UMOV UR5, UR10 ;  /* 0x0000000a00058c82 */ /* 0x000fe40008000000 */
[----:B------:R-:W-:Y:S02]  /*7290*/  UIMAD UR38, UR5, UR41, UR7 ;  /* 0x00000029052672a4 */ /* 0x000fe4000f8e0207 */
[----:B------:R-:W-:Y:S11]  /*72a0*/  UIMAD UR37, UR6, UR54, UR4 ;  /* 0x00000036062572a4 */ /* 0x000ff6000f8e0204 */
[----:B------:R-:W-:Y:S01]  /*72b0*/  @!UPT UIADD3 URZ, UPT, UPT, URZ, URZ, URZ ;  /* 0x000000fffffff290 */ /* 0x000fe2000fffe0ff */
.L_x_136:
[----:B------:R-:W-:Y:S01]  /*72c0*/  UISETP.NE.AND UP0, UPT, UR39, 0x1, UPT ;  /* 0x000000012700788c */ /* 0x000fe2000bf05270 */
[----:B------:R-:W-:Y:S10]  /*72d0*/  IADD3 R82, PT, PT, R82, 0x1, RZ ;  /* 0x0000000152527810 */ /* 0x000ff40007ffe0ff */
[----:B------:R-:W2:Y:S01]  /*72e0*/  @!UP0 LDCU.128 UR12, c[0x0][0xb10] ;  /* 0x00016200ff0c87ac */ /* 0x000ea20008000c00 */
[----:B------:R-:W3:Y:S01]  /*72f0*/  @!UP0 LDCU UR5, c[0x0][0xb0c] ;  /* 0x00016180ff0587ac */ /* 0x000ee20008000800 */
[----:B------:R-:W4:Y:S01]  /*7300*/  @!UP0 LDCU UR10, c[0x0][0xb20] ;  /* 0x00016400ff0a87ac */ /* 0x000f220008000800 */
[----:B--2---:R-:W-:Y:S02]  /*7310*/  UIMAD.WIDE.U32 UR8, UR38, UR12, URZ ;  /* 0x0000000c260872a5 */ /* 0x004fe4000f8e00ff */
[----:B------:R-:W-:Y:S02]  /*7320*/  UIMAD.WIDE.U32 UR6, UR37, UR15, URZ ;  /* 0x0000000f250672a5 */ /* 0x000fe4000f8e00ff */
[----:B------:R-:W-:Y:S03]  /*7330*/  @!UP0 UISETP.NE.AND UP1, UPT, UR14, 0x1, UPT ;  /* 0x000000010e00888c */ /* 0x000fe6000bf25270 */
[----:B------:R-:W-:Y:S01]  /*7340*/  @!UP0 UMOV UR4, UR9 ;  /* 0x0000000900048c82 */ /* 0x000fe20008000000 */
[----:B---3--:R-:W-:Y:S02]  /*7350*/  @!UP0 UISETP.NE.AND UP2, UPT, UR5, 0x1, UPT ;  /* 0x000000010500888c */ /* 0x008fe4000bf45270 */
[----:B------:R-:W-:Y:S01]  /*7360*/  @!UP0 USHF.R.U32.HI UR4, URZ, UR13, UR4 ;  /* 0x0000000dff048299 */ /* 0x000fe20008011604 */
[----:B------:R-:W-:Y:S02]  /*7370*/  @!UP0 UMOV UR6, UR7 ;  /* 0x0000000700068c82 */ /* 0x000fe40008000000 */
[----:B----4-:R-:W-:Y:S02]  /*7380*/  @!UP0 USHF.R.U32.HI UR6, URZ, UR10, UR6 ;  /* 0x0000000aff068299 */ /* 0x010fe40008011606 */
[----:B------:R-:W-:Y:S02]  /*7390*/  @!UP0 USEL UR7, UR38, UR4, !UP2 ;  /* 0x0000000426078287 */ /* 0x000fe4000d000000 */
[----:B------:R-:W-:Y:S04]  /*73a0*/  @!UP0 USEL UR6, UR37, UR6, !UP1 ;  /* 0x0000000625068287 */ /* 0x000fe8000c800000 */
[----:B------:R-:W-:Y:S02]  /*73b0*/  @!UP0 UIADD3 UR4, UPT, UPT, -UR7, UR6, URZ ;  /* 0x0000000607048290 */ /* 0x000fe4000fffe1ff */
[----:B------:R-:W-:Y:S02]  /*73c0*/  @!UP0 UIADD3 UR6, UPT, UPT, UR7, -UR6, URZ ;  /* 0x8000000607068290 */ /* 0x000fe4000fffe0ff */
[----:B------:R-:W-:Y:S02]  /*73d0*/  @!UP0 UIMAD UR38, UR4, UR5, UR38 ;  /* 0x00000005042682a4 */ /* 0x000fe4000f8e0226 */
[----:B------:R-:W-:Y:S02]  /*73e0*/  @!UP0 UIMAD UR37, UR6, UR14, UR37 ;  /* 0x0000000e062582a4 */ /* 0x000fe4000f8e0225 */
[----:B------:R-:W-:Y:S09]  /*73f0*/  ULOP3.LUT UP0, URZ, UR56, 0x1b0, URZ, 0xc0, !UPT ;  /* 0x000001b038ff7892 */ /* 0x000ff2000f80c0ff */
[----:B------:R-:W-:Y:S05]  /*7400*/  BRA.U !UP0, `(.L_x_137) ;  /* 0x0000000108407547 */ /* 0x000fea000b800000 */
[----:B------:R-:W2:Y:S01]  /*7410*/  LDCU.64 UR8, c[0x4][0x80] ;  /* 0x01001000ff0877ac */ /* 0x000ea20008000a00 */
[----:B------:R-:W-:Y:S01]  /*7420*/  MOV R3, 0x0 ;  /* 0x0000000000037802 */ /* 0x000fe20000000f00 */
[----:B------:R-:W-:Y:S02]  /*7430*/  HFMA2 R12, -RZ, RZ, 0, 5.9604644775390625e-08 ;  /* 0x00000001ff0c7431 */ /* 0x000fe400000001ff */
[----:B------:R-:W-:Y:S02]  /*7440*/  IMAD.MOV.U32 R8, RZ, RZ, 0x70 ;  /* 0x00000070ff087424 */ /* 0x000fe400078e00ff */
[----:B------:R-:W-:Y:S01]  /*7450*/  IMAD.MOV.U32 R13, RZ, RZ, RZ ;  /* 0x000000ffff0d7224 */ /* 0x000fe200078e00ff */
[----:B------:R-:W3:Y:S01]  /*7460*/  LDCU.64 UR6, c[0x4][0x88] ;  /* 0x01001100ff0677ac */ /* 0x000ee20008000a00 */
[----:B------:R-:W4:Y:S01]  /*7470*/  LDC.64 R2, c[0x4][R3] ;  /* 0x0100000003027b82 */ /* 0x000f220000000a00 */
[----:B------:R-:W1:Y:S01]  /*7480*/  LDCU.64 UR4, c[0x4][0x8] ;  /* 0x01000100ff0477ac */ /* 0x000e620008000a00 */
[----:B--2---:R-:W-:Y:S01]  /*7490*/  MOV R5, UR9 ;  /* 0x0000000900057c02 */ /* 0x004fe20008000f00 */
[----:B------:R-:W-:Y:S01]  /*74a0*/  IMAD.U32 R4, RZ, RZ, UR8 ;  /* 0x00000008ff047e24 */ /* 0x000fe2000f8e00ff */
[----:B---3--:R-:W-:Y:S01]  /*74b0*/  MOV R7, UR7 ;  /* 0x0000000700077c02 */ /* 0x008fe20008000f00 */
[----:B------:R-:W-:Y:S01]  /*74c0*/  IMAD.U32 R6, RZ, RZ, UR6 ;  /* 0x00000006ff067e24 */ /* 0x000fe2000f8e00ff */
[----:B-1----:R-:W-:Y:S01]  /*74d0*/  MOV R11, UR5 ;  /* 0x00000005000b7c02 */ /* 0x002fe20008000f00 */
[----:B------:R-:W-:Y:S02]  /*74e0*/  IMAD.U32 R10, RZ, RZ, UR4 ;  /* 0x00000004ff0a7e24 */ /* 0x000fe4000f8e00ff */
[----:B------:R-:W-:Y:S07]  /*74f0*/  LEPC R20, `(.L_x_137) ;  /* 0x000000001014794e */ /* 0x000fee0000000000 */
[----:B----45:R-:W-:Y:S05]  /*7500*/  CALL.ABS.NOINC R2 ;  /* 0x0000000002007343 */ /* 0x030fea0003c00000 */
.L_x_137:
[----:B------:R-:W-:Y:S01]  /*7510*/  LOP3.LUT P0, RZ, R86, 0x1b0, RZ, 0xc0, !PT ;  /* 0x000001b056ff7812 */ /* 0x000fe2000780c0ff */
[----:B------:R-:W-:Y:S11]  /*7520*/  BSSY.RECONVERGENT B6, `(.L_x_138) ;  /* 0x0000013000067945 */ /* 0x000ff60003800200 */
[----:B------:R-:W-:Y:S01]  /*7530*/  @!UPT UIADD3 URZ, UPT, UPT, URZ, URZ, URZ ;  /* 0x000000fffffff290 */ /* 0x000fe2000fffe0ff */
[----:B------:R-:W-:Y:S05]  /*7540*/  @!P0 BRA `(.L_x_139) ;  /* 0x0000000000408947 */ /* 0x000fea0003800000 */
        /* <DEDUP_REMOVED lines=16> */
.L_x_139:
[----:B------:R-:W-:Y:S05]  /*7650*/  BSYNC.RECONVERGENT B6 ;  /* 0x0000000000067941 */ /* 0x000fea0003800200 */
.L_x_138:
[----:B------:R-:W-:Y:S01]  /*7660*/  ISETP.NE.U32.AND P3, PT, R76, RZ, PT ;  /* 0x000000ff4c00720c */ /* 0x000fe20003f65070 */
[----:B------:R-:W-:Y:S01]  /*7670*/  UISETP.NE.AND UP1, UPT, UR61, URZ, UPT ;  /* 0x000000ff3d00728c */ /* 0x000fe2000bf25270 */
[----:B------:R-:W-:Y:S02]  /*7680*/  ISETP.NE.U32.AND P4, PT, R72, RZ, PT ;  /* 0x000000ff4800720c */ /* 0x000fe40003f85070 */
[----:B------:R-:W-:Y:S02]  /*7690*/  ISETP.NE.AND.EX P3, PT, R77, RZ, PT, P3 ;  /* 0x000000ff4d00720c */ /* 0x000fe40003f65330 */
[----:B------:R-:W-:Y:S02]  /*76a0*/  PLOP3.LUT P1, PT, PT, PT, PT, 0x8, 0x80 ;  /* 0x000000000080781c */ /* 0x000fe40003f2e170 */
[----:B------:R-:W-:Y:S02]  /*76b0*/  PLOP3.LUT P0, PT, PT, PT, UP1, 0x80, 0x8 ;  /* 0x000000000008781c */ /* 0x000fe40003f0f018 */
[----:B------:R-:W-:Y:S02]  /*76c0*/  ISETP.NE.AND.EX P4, PT, R73, RZ, PT, P4 ;  /* 0x000000ff4900720c */ /* 0x000fe40003f85340 */
[----:B------:R-:W2:Y:S09]  /*76d0*/  @UP1 LDCU.64 UR4, c[0x0][0x888] ;  /* 0x00011100ff0417ac */ /* 0x000eb20008000a00 */
[----:B------:R-:W-:Y:S01]  /*76e0*/  @P0 PLOP3.LUT P1, PT, P3, PT, PT, 0x80, 0x8 ;  /* 0x000000000008081c */ /* 0x000fe20001f2f070 */
[----:B--2---:R-:W-:Y:S04]  /*76f0*/  @UP1 UISETP.NE.U32.AND UP0, UPT, UR4, URZ, UPT ;  /* 0x000000ff0400128c */ /* 0x004fe8000bf05070 */
[----:B------:R-:W-:Y:S04]  /*7700*/  @UP1 UISETP.NE.AND.EX UP0, UPT, UR5, URZ, UPT, UP0 ;  /* 0x000000ff0500128c */ /* 0x000fe8000bf05300 */
[----:B------:R-:W-:Y:S01]  /*7710*/  @UP1 USEL UR4, URZ, 0xffffffff, UP0 ;  /* 0xffffffffff041887 */ /* 0x000fe20008000000 */
[----:B------:R-:W-:Y:S11]  /*7720*/  @!P3 BRA `(.L_x_140) ;  /* 0x000000000030b947 */ /* 0x000ff60003800000 */
[----:B------:R-:W-:Y:S01]  /*7730*/  ISETP.NE.U32.AND P2, PT, R74, RZ, PT ;  /* 0x000000ff4a00720c */ /* 0x000fe20003f45070 */
[----:B------:R-:W2:Y:S01]  /*7740*/  LDCU.64 UR6, c[0x0][0x358] ;  /* 0x00006b00ff0677ac */ /* 0x000ea20008000a00 */
[----:B------:R-:W-:Y:S02]  /*7750*/  IMAD.MOV.U32 R80, RZ, RZ, 0x1 ;  /* 0x00000001ff507424 */ /* 0x000fe400078e00ff */
[----:B------:R-:W-:Y:S11]  /*7760*/  ISETP.NE.AND.EX P2, PT, R75, RZ, PT, P2 ;  /* 0x000000ff4b00720c */ /* 0x000ff60003f45320 */
[----:B------:R-:W-:Y:S02]  /*7770*/  @!UPT UIADD3 URZ, UPT, UPT, URZ, URZ, URZ ;  /* 0x000000fffffff290 */ /* 0x000fe4000fffe0ff */
[----:B------:R-:W3:Y:S01]  /*7780*/  @P2 LDC.64 R2, c[0x0][0x888] ;  /* 0x00022200ff022b82 */ /* 0x000ee20000000a00 */
[----:B-1----:R-:W-:Y:S04]  /*7790*/  @P2 IMAD R0, R76, UR36, RZ ;  /* 0x000000244c002c24 */ /* 0x002fe8000f8e02ff */
[----:B---3--:R-:W-:Y:S04]  /*77a0*/  @P2 IMAD.WIDE R2, R0, 0x4, R2 ;  /* 0x0000000400022825 */ /* 0x008fe800078e0202 */
[----:B------:R-:W-:Y:S01]  /*77b0*/  HFMA2 R0, -RZ, RZ, 0, 5.9604644775390625e-08 ;  /* 0x00000001ff007431 */ /* 0x000fe200000001ff */
[----:B--2--5:R2:W5:Y:S04]  /*77c0*/  @P2 LDG.E R39, desc[UR6][R2.64] ;  /* 0x0000000602272981 */ /* 0x024568000c1e1900 */
[----:B------:R-:W-:Y:S01]  /*77d0*/  @!P2 PRMT R80, R0, 0x7610, R80 ;  /* 0x000076100050a816 */ /* 0x000fe20000000050 */
[----:B--2---:R-:W3:Y:S06]  /*77e0*/  @!P2 LDC R39, c[0x0][0x880] ;  /* 0x00022000ff27ab82 */ /* 0x004eec0000000800 */
.L_x_140:
[----:B------:R-:W-:Y:S05]  /*77f0*/  @!P4 BRA `(.L_x_141) ;  /* 0x000000000024c947 */ /* 0x000fea0003800000 */
[----:B------:R-:W-:Y:S01]  /*7800*/  ISETP.NE.U32.AND P2, PT, R70, RZ, PT ;  /* 0x000000ff4600720c */ /* 0x000fe20003f45070 */
[----:B------:R-:W2:Y:S03]  /*7810*/  LDCU.64 UR6, c[0x0][0x358] ;  /* 0x00006b00ff0677ac */ /* 0x000ea60008000a00 */
[----:B------:R-:W-:Y:S11]  /*7820*/  ISETP.NE.AND.EX P2, PT, R71, RZ, PT, P2 ;  /* 0x000000ff4700720c */ /* 0x000ff60003f45320 */
[----:B------:R-:W-:Y:S02]  /*7830*/  @!UPT UIADD3 URZ, UPT, UPT, URZ, URZ, URZ ;  /* 0x000000fffffff290 */ /* 0x000fe4000fffe0ff */
[----:B------:R-:W4:Y:S01]  /*7840*/  @P2 LDC.64 R2, c[0x0][0x8a8] ;  /* 0x00022a00ff022b82 */ /* 0x000f220000000a00 */
[----:B-1----:R-:W-:Y:S04]  /*7850*/  @P2 IMAD R0, R72, UR36, RZ ;  /* 0x0000002448002c24 */ /* 0x002fe8000f8e02ff */
[----:B----4-:R-:W-:Y:S05]  /*7860*/  @P2 IMAD.WIDE R2, R0, 0x4, R2 ;  /* 0x0000000400022825 */ /* 0x010fea00078e0202 */
[----:B--2--5:R2:W5:Y:S02]  /*7870*/  @P2 LDG.E R38, desc[UR6][R2.64] ;  /* 0x0000000602262981 */ /* 0x024564000c1e1900 */
[----:B--2---:R-:W4:Y:S02]  /*7880*/  @!P2 LDC R38, c[0x0][0x8a0] ;  /* 0x00022800ff26ab82 */ /* 0x004f240000000800 */
.L_x_141:
[----:B---3-5:R-:W-:Y:S01]  /*7890*/  @P0 ISETP.NE.AND P4, PT, R39, RZ, PT ;  /* 0x000000ff2700020c */ /* 0x028fe20003f85270 */
[----:B-1----:R-:W-:Y:S01]  /*78a0*/  IMAD.U32 R0, RZ, RZ, UR4 ;  /* 0x00000004ff007e24 */ /* 0x002fe2000f8e00ff */
[----:B------:R-:W-:Y:S01]  /*78b0*/  @P0 LOP3.LUT P2, RZ, R80, 0xff, RZ, 0xc0, !PT ;  /* 0x000000ff50ff0812 */ /* 0x000fe2000784c0ff */
[----:B------:R-:W-:Y:S01]  /*78c0*/  BSSY B1, `(.L_x_142) ;  /* 0x0000039000017945 */ /* 0x000fe20003800000 */
[----:B------:R-:W-:Y:S02]  /*78d0*/  @P0 SEL R2, RZ, 0xffffffff, P4 ;  /* 0xffffffffff020807 */ /* 0x000fe40002000000 */
[----:B------:R-:W-:Y:S02]  /*78e0*/  CS2R R46, SRZ ;  /* 0x00000000002e7805 */ /* 0x000fe4000001ff00 */
[----:B------:R-:W-:Y:S02]  /*78f0*/  LEA R16, R36, UR44, 0x3 ;  /* 0x0000002c24107c11 */ /* 0x000fe4000f8e18ff */
[----:B------:R-:W-:Y:S02]  /*7900*/  CS2R R44, SRZ ;  /* 0x00000000002c7805 */ /* 0x000fe4000001ff00 */
[----:B------:R-:W-:Y:S02]  /*7910*/  @P1 SEL R2, R0, R2, !P2 ;  /* 0x0000000200021207 */ /* 0x000fe40005000000 */
[----:B------:R-:W-:Y:S02]  /*7920*/  CS2R R42, SRZ ;  /* 0x00000000002a7805 */ /* 0x000fe4000001ff00 */
[----:B------:R-:W-:Y:S02]  /*7930*/  SHF.L.U32 R3, R85, 0x1f, RZ ;  /* 0x0000001f55037819 */ /* 0x000fe400000006ff */
[----:B------:R-:W-:Y:S02]  /*7940*/  CS2R R40, SRZ ;  /* 0x0000000000287805 */ /* 0x000fe4000001ff00 */
[----:B------:R-:W-:Y:S02]  /*7950*/  @P0 LOP3.LUT R2, R2, 0x1, RZ, 0xc0, !PT ;  /* 0x0000000102020812 */ /* 0x000fe400078ec0ff */
[----:B------:R-:W-:Y:S02]  /*7960*/  PLOP3.LUT P5, PT, PT, PT, PT, 0x8, 0x80 ;  /* 0x000000000080781c */ /* 0x000fe40003fae170 */
[----:B------:R-:W-:Y:S02]  /*7970*/  ISETP.NE.U32.OR P1, PT, R2, 0x1, !P0 ;  /* 0x000000010200780c */ /* 0x000fe40004725470 */
[----:B------:R-:W-:Y:S11]  /*7980*/  LEA.HI R2, R36, R36, RZ, 0x1 ;  /* 0x0000002424027211 */ /* 0x000ff600078f08ff */
[----:B------:R-:W-:Y:S04]  /*7990*/  @P1 SHF.L.U32 R0, R83, 0x1f, RZ ;  /* 0x0000001f53001819 */ /* 0x000fe800000006ff */
[----:B------:R1:W2:Y:S01]  /*79a0*/  @P1 SYNCS.PHASECHK.TRANS64.TRYWAIT P0, [UR44+0x360], R0 ;  /* 0x00036000ff0015a7 */ /* 0x0002a2000800112c */
[----:B------:R3:W3:Y:S01]  /*79b0*/  SYNCS.PHASECHK.TRANS64.TRYWAIT P4, [R16+URZ+0x3a0], R3 ;  /* 0x0003a003100075a7 */ /* 0x0006e200080811ff */
[C---:B-1----:R-:W-:Y:S01]  /*79c0*/  IMAD.SHL.U32 R0, R2.reuse, 0x20, RZ ;  /* 0x0000002002007824 */ /* 0x042fe200078e00ff */
[----:B------:R-:W-:Y:S04]  /*79d0*/  LOP3.LUT R2, R2, 0xffe, RZ, 0xc0, !PT ;  /* 0x00000ffe02027812 */ /* 0x000fe800078ec0ff */
[----:B------:R-:W-:Y:S01]  /*79e0*/  LOP3.LUT R0, R0, 0xffffffc0, RZ, 0xc0, !PT ;  /* 0xffffffc000007812 */ /* 0x000fe200078ec0ff */
[----:B------:R-:W-:Y:S04]  /*79f0*/  IMAD.IADD R2, R36, 0x1, -R2 ;  /* 0x0000000124027824 */ /* 0x000fe800078e0a02 */
[----:B------:R-:W-:Y:S04]  /*7a00*/  IMAD.IADD R0, R37, 0x1, R0 ;  /* 0x0000000125007824 */ /* 0x000fe800078e0200 */
[----:B------:R-:W-:Y:S01]  /*7a10*/  IMAD R2, R2, 0x100000, R0 ;  /* 0x0010000002027824 */ /* 0x000fe200078e0200 */
[----:B--2---:R-:W-:Y:S01]  /*7a20*/  @P1 PLOP3.LUT P5, PT, P0, PT, PT, 0x8, 0x80 ;  /* 0x000000000080181c */ /* 0x004fe200007ae170 */
[----:B------:R-:W-:Y:S01]  /*7a30*/  @!UPT UIADD3 URZ, UPT, UPT, URZ, URZ, URZ ;  /* 0x000000fffffff290 */ /* 0x000fe2000fffe0ff */
[----:B---3--:R-:W-:Y:S11]  /*7a40*/  @!P1 BRA `(.L_x_143) ;  /* 0x0000000000809947 */ /* 0x008ff60003800000 */
[----:B------:R-:W-:Y:S01]  /*7a50*/  ISETP.NE.U32.AND P0, PT, RZ, UR58, PT ;  /* 0x0000003aff007c0c */ /* 0x000fe2000bf05070 */
[----:B------:R-:W-:Y:S01]  /*7a60*/  BSSY B0, `(.L_x_144) ;  /* 0x0000012000007945 */ /* 0x000fe20003800000 */
[----:B------:R-:W-:Y:S02]  /*7a70*/  ISETP.NE.AND P2, PT, R39, RZ, PT ;  /* 0x000000ff2700720c */ /* 0x000fe40003f45270 */
[----:B------:R-:W-:Y:S02]  /*7a80*/  CS2R R42, SRZ ;  /* 0x00000000002a7805 */ /* 0x000fe4000001ff00 */
[----:B------:R-:W-:Y:S02]  /*7a90*/  ISETP.NE.AND.EX P0, PT, RZ, UR59, PT, P0 ;  /* 0x0000003bff007c0c */ /* 0x000fe4000bf05300 */
[----:B------:R-:W-:Y:S02]  /*7aa0*/  CS2R R40, SRZ ;  /* 0x0000000000287805 */ /* 0x000fe4000001ff00 */
[----:B------:R-:W-:Y:S02]  /*7ab0*/  LOP3.LUT P1, RZ, R80, 0xff, RZ, 0xc0, !PT ;  /* 0x000000ff50ff7812 */ /* 0x000fe4000782c0ff */
[----:B------:R-:W-:Y:S02]  /*7ac0*/  CS2R R46, SRZ ;  /* 0x00000000002e7805 */ /* 0x000fe4000001ff00 */
[----:B------:R-:W-:Y:S02]  /*7ad0*/  SEL R0, RZ, 0xffffffff, P2 ;  /* 0xffffffffff007807 */ /* 0x000fe40001000000 */
[----:B------:R-:W-:Y:S02]  /*7ae0*/  CS2R R44, SRZ ;  /* 0x00000000002c7805 */ /* 0x000fe4000001ff00 */
[----:B------:R-:W-:Y:S04]  /*7af0*/  SEL R4, RZ, 0xffffffff, P0 ;  /* 0xffffffffff047807 */ /* 0x000fe80000000000 */
[----:B------:R-:W-:Y:S04]  /*7b00*/  @P3 SEL R0, R4, R0, !P1 ;  /* 0x0000000004003207 */ /* 0x000fe80004800000 */
[----:B------:R-:W-:Y:S04]  /*7b10*/  LOP3.LUT R0, R0, 0x1, RZ, 0xc0, !PT ;  /* 0x0000000100007812 */ /* 0x000fe800078ec0ff */
[----:B------:R-:W-:Y:S01]  /*7b20*/  ISETP.NE.U32.AND P0, PT, R0, 0x1, PT ;  /* 0x000000010000780c */ /* 0x000fe20003f05070 */
[----:B------:R-:W-:Y:S01]  /*7b30*/  @!UPT UIADD3 URZ, UPT, UPT, URZ, URZ, URZ ;  /* 0x000000fffffff290 */ /* 0x000fe2000fffe0ff */
[----:B------:R-:W-:Y:S11]  /*7b40*/  @!P5 BRA `(.L_x_145) ;  /* 0x00000000000cd947 */ /* 0x000ff60003800000 */
[----:B------:R-:W-:Y:S04]  /*7b50*/  SHF.L.U32 R4, R83, 0x1f, RZ ;  /* 0x0000001f53047819 */ /* 0x000fe800000006ff */
[----:B------:R-:W1:Y:S02]  /*7b60*/  SYNCS.PHASECHK.TRANS64.TRYWAIT P1, [UR44+0x360], R4 ;  /* 0x00036004ff0075a7 */ /* 0x000e64000802112c */
[----:B-1----:R-:W-:Y:S05]  /*7b70*/  @!P1 BRA `(.L_x_146) ;  /* 0x00000028001c9947 */ /* 0x002fea0003800000 */
.L_x_145:
[----:B------:R-:W-:Y:S05]  /*7b80*/  BSYNC B0 ;  /* 0x0000000000007941 */ /* 0x000fea0003800000 */
.L_x_144:
[----:B------:R2:W3:Y:S01]  /*7b90*/  @P0 LDS.128 R40, [R79+UR44+0x600] ;  /* 0x0006002c4f280984 */ /* 0x0004e20008000c00 */
[----:B------:R-:W-:Y:S01]  /*7ba0*/  UIADD3 UR4, UPT, UPT, UR44, 0x368, URZ ;  /* 0x000003682c047890 */ /* 0x000fe2000fffe0ff */
[----:B------:R-:W-:Y:S02]  /*7bb0*/  LOP3.LUT R83, R83, 0x1, RZ, 0x3c, !PT ;  /* 0x0000000153537812 */ /* 0x000fe400078e3cff */
[----:B------:R2:W1:Y:S01]  /*7bc0*/  @P0 LDS.128 R44, [R78+0x10] ;  /* 0x000010004e2c0984 */ /* 0x0004620000000c00 */
[----:B------:R-:W-:Y:S01]  /*7bd0*/  UPRMT UR4, UR48, 0x654, UR4 ;  /* 0x0000065430047896 */ /* 0x000fe20008000004 */
[----:B------:R-:W-:Y:S01]  /*7be0*/  @!PT LDS RZ, [RZ] ;  /* 0x00000000fffff984 */ /* 0x000fe20000000800 */
[----:B------:R-:W-:Y:S01]  /*7bf0*/  @!PT LDS RZ, [RZ] ;  /* 0x00000000fffff984 */ /* 0x000fe20000000800 */
[----:B------:R-:W-:Y:S01]  /*7c00*/  @!PT LDS RZ, [RZ] ;  /* 0x00000000fffff984 */ /* 0x000fe20000000800 */
[----:B------:R-:W-:Y:S01]  /*7c10*/  @!PT LDS RZ, [RZ] ;  /* 0x00000000fffff984 */ /* 0x000fe20000000800 */
[----:B------:R5:W-:Y:S06]  /*7c20*/  MEMBAR.ALL.CTA ;  /* 0x0000000000007992 */ /* 0x000bec0000008000 */
[----:B-----5:R-:W5:Y:S02]  /*7c30*/  FENCE.VIEW.ASYNC.S ;  /* 0x00000000000073c6 */ /* 0x020f640000000000 */
[----:B-----5:R-:W-:Y:S03]  /*7c40*/  SYNCS.ARRIVE.TRANS64.RED.A1T0 RZ, [UR4], RZ ;  /* 0x000000ffffff79a7 */ /* 0x020fe60008100404 */
.L_x_143:
[----:B------:R-:W-:Y:S05]  /*7c50*/  BSYNC B1 ;  /* 0x0000000000017941 */ /* 0x000fea0003800000 */
.L_x_142:
[----:B-1----:R-:W-:Y:S04]  /*7c60*/  SHF.R.U32.HI R0, RZ, 0x15, R2 ;  /* 0x00000015ff007819 */ /* 0x002fe80000011602 */
[----:B------:R-:W-:Y:S01]  /*7c70*/  LOP3.LUT P0, RZ, R0, 0x3, R81, 0x48, !PT ;  /* 0x0000000300ff7812 */ /* 0x000fe20007804851 */
[----:B------:R-:W-:Y:S01]  /*7c80*/  @!UPT UIADD3 URZ, UPT, UPT, URZ, URZ, URZ ;  /* 0x000000fffffff290 */ /* 0x000fe2000fffe0ff */
[----:B------:R-:W-:Y:S11]  /*7c90*/  @P4 BRA `(.L_x_147) ;  /* 0x0000000000084947 */ /* 0x000ff60003800000 */
[----:B------:R-:W1:Y:S02]  /*7ca0*/  SYNCS.PHASECHK.TRANS64.TRYWAIT P1, [R16+URZ+0x3a0], R3 ;  /* 0x0003a003100075a7 */ /* 0x000e6400080211ff */
[----:B-1----:R-:W-:Y:S05]  /*7cb0*/  @!P1 BRA `(.L_x_148) ;  /* 0x0000002400e49947 */ /* 0x002fea0003800000 */
.L_x_147:
[----:B------:R-:W-:Y:S05]  /*7cc0*/  @!P0 BRA `(.L_x_149) ;  /* 0x0000000000408947 */ /* 0x000fea0003800000 */
[----:B------:R-:W1:Y:S01]  /*7cd0*/  LDCU.64 UR8, c[0x4][0x70] ;  /* 0x01000e00ff0877ac */ /* 0x000e620008000a00 */
[----:B------:R-:W-:Y:S01]  /*7ce0*/  MOV R15, 0x0 ;  /* 0x00000000000f7802 */ /* 0x000fe20000000f00 */
[----:B------:R-:W-:Y:S02]  /*7cf0*/  HFMA2 R12, -RZ, RZ, 0, 5.9604644775390625e-08 ;  /* 0x00000001ff0c7431 */ /* 0x000fe400000001ff */
[----:B------:R-:W-:Y:S02]  /*7d00*/  IMAD.MOV.U32 R8, RZ, RZ, 0x192 ;  /* 0x00000192ff087424 */ /* 0x000fe400078e00ff */
[----:B------:R-:W-:Y:S01]  /*7d10*/  IMAD.MOV.U32 R13, RZ, RZ, RZ ;  /* 0x000000ffff0d7224 */ /* 0x000fe200078e00ff */
[----:B------:R-:W5:Y:S01]  /*7d20*/  LDCU.64 UR6, c[0x4][0x78] ;  /* 0x01000f00ff0677ac */ /* 0x000f620008000a00 */
[----:B------:R-:W2:Y:S01]  /*7d30*/  LDC.64 R14, c[0x4][R15] ;  /* 0x010000000f0e7b82 */ /* 0x000ea20000000a00 */
[----:B------:R-:W3:Y:S01]  /*7d40*/  LDCU.64 UR4, c[0x4][0x10] ;  /* 0x01000200ff0477ac */ /* 0x000ee20008000a00 */
[----:B-1----:R-:W-:Y:S01]  /*7d50*/  MOV R5, UR9 ;  /* 0x0000000900057c02 */ /* 0x002fe20008000f00 */
[----:B------:R-:W-:Y:S01]  /*7d60*/  IMAD.U32 R4, RZ, RZ, UR8 ;  /* 0x00000008ff047e24 */ /* 0x000fe2000f8e00ff */
[----:B-----5:R-:W-:Y:S01]  /*7d70*/  MOV R7, UR7 ;  /* 0x0000000700077c02 */ /* 0x020fe20008000f00 */
[----:B------:R-:W-:Y:S01]  /*7d80*/  IMAD.U32 R6, RZ, RZ, UR6 ;  /* 0x00000006ff067e24 */ /* 0x000fe2000f8e00ff */
[----:B---3--:R-:W-:Y:S01]  /*7d90*/  MOV R11, UR5 ;  /* 0x00000005000b7c02 */ /* 0x008fe20008000f00 */
[----:B------:R-:W-:Y:S02]  /*7da0*/  IMAD.U32 R10, RZ, RZ, UR4 ;  /* 0x00000004ff0a7e24 */ /* 0x000fe4000f8e00ff */
[----:B------:R-:W-:Y:S07]  /*7db0*/  LEPC R20, `(.L_x_149) ;  /* 0x000000001014794e */ /* 0x000fee0000000000 */
[----:B--2-4-:R-:W-:Y:S05]  /*7dc0*/  CALL.ABS.NOINC R14 ;  /* 0x000000000e007343 */ /* 0x014fea0003c00000 */
.L_x_149:
[----:B------:R-:W-:Y:S01]  /*7dd0*/  LOP3.LUT P0, RZ, R69, 0x60, RZ, 0xc0, !PT ;  /* 0x0000006045ff7812 */ /* 0x000fe2000780c0ff */
[----:B------:R-:W-:Y:S05]  /*7de0*/  WARPSYNC.ALL ;  /* 0x0000000000007948 */ /* 0x000fea0003800000 */
[----:B---3--:R-:W-:Y:S01]  /*7df0*/  IMAD.SHL.U32 R66, R41, 0x100, RZ ;  /* 0x0000010029427824 */ /* 0x008fe200078e00ff */
[----:B------:R-:W-:Y:S01]  /*7e00*/  R2UR UR4, R2 ;  /* 0x00000000020472ca */ /* 0x000fe200000e0000 */
[----:B------:R-:W-:Y:S01]  /*7e10*/  IMAD.SHL.U32 R60, R43, 0x100, RZ ;  /* 0x000001002b3c7824 */ /* 0x000fe200078e00ff */
[----:B------:R-:W-:Y:S01]  /*7e20*/  R2UR UR5, R16 ;  /* 0x00000000100572ca */ /* 0x000fe200000e0000 */
[----:B------:R-:W-:Y:S01]  /*7e30*/  IMAD.SHL.U32 R48, R47, 0x100, RZ ;  /* 0x000001002f307824 */ /* 0x000fe200078e00ff */
[C---:B------:R-:W-:Y:S01]  /*7e40*/  SHF.L.U32 R2, R40.reuse, 0x10, RZ ;  /* 0x0000001028027819 */ /* 0x040fe200000006ff */
[----:B------:R-:W-:Y:S01]  /*7e50*/  IMAD.SHL.U32 R54, R45, 0x100, RZ ;  /* 0x000001002d367824 */ /* 0x000fe200078e00ff */
[C---:B------:R-:W-:Y:S01]  /*7e60*/  PRMT R0, R40.reuse, 0x8880, RZ ;  /* 0x0000888028007816 */ /* 0x040fe200000000ff */
[----:B------:R-:W-:Y:S01]  /*7e70*/  BSSY.RECONVERGENT B0, `(.L_x_150) ;  /* 0x000009f000007945 */ /* 0x000fe20003800200 */
[----:B------:R-:W-:Y:S02]  /*7e80*/  SHF.L.U32 R3, R40, 0x8, RZ ;  /* 0x0000000828037819 */ /* 0x000fe400000006ff */
[----:B------:R-:W-:Y:S02]  /*7e90*/  SHF.R.S32.HI R2, RZ, 0x18, R2 ;  /* 0x00000018ff027819 */ /* 0x000fe40000011402 */
[----:B------:R-:W-:Y:S01]  /*7ea0*/  PRMT R68, R41, 0x8880, RZ ;  /* 0x0000888029447816 */ /* 0x000fe200000000ff */
[----:B------:R-:W-:Y:S01]  /*7eb0*/  LDTM.16dp32bit_t0_t15.x32 R4, tmem[UR4] ;  /* 0x00000004000479ee */ /* 0x000fe20008a80000 */
[----:B------:R-:W1:Y:S01]  /*7ec0*/  LDTM.16dp32bit_t16_t31.x32 R4, tmem[UR4+0x20] ;  /* 0x00002004000479ee */ /* 0x000e620008aa0000 */
[----:B------:R-:W-:Y:S01]  /*7ed0*/  NOP ;  /* 0x0000000000007918 */ /* 0x000fe20000000000 */
[----:B------:R-:W-:Y:S01]  /*7ee0*/  UIADD3 UR4, UPT, UPT, UR5, 0x3c0, URZ ;  /* 0x000003c005047890 */ /* 0x000fe2000fffe0ff */
[----:B------:R-:W-:Y:S02]  /*7ef0*/  SHF.R.S32.HI R40, RZ, 0x18, R40 ;  /* 0x00000018ff287819 */ /* 0x000fe40000011428 */
[C---:B------:R-:W-:Y:S01]  /*7f00*/  PRMT R65, R42.reuse, 0x8880, RZ ;  /* 0x000088802a417816 */ /* 0x040fe200000000ff */
[----:B------:R-:W-:Y:S01]  /*7f10*/  UPRMT UR4, UR48, 0x654, UR4 ;  /* 0x0000065430047896 */ /* 0x000fe20008000004 */
[C---:B------:R-:W-:Y:S02]  /*7f20*/  SHF.L.U32 R64, R42.reuse, 0x10, RZ ;  /* 0x000000102a407819 */ /* 0x040fe400000006ff */
[----:B------:R-:W-:Y:S02]  /*7f30*/  SHF.L.U32 R63, R42, 0x8, RZ ;  /* 0x000000082a3f7819 */ /* 0x000fe400000006ff */
[----:B------:R-:W-:Y:S02]  /*7f40*/  SHF.R.S32.HI R42, RZ, 0x18, R42 ;  /* 0x00000018ff2a7819 */ /* 0x000fe4000001142a */
[C---:B------:R-:W-:Y:S02]  /*7f50*/  PRMT R62, R43.reuse, 0x8880, RZ ;  /* 0x000088802b3e7816 */ /* 0x040fe400000000ff */
[----:B-1----:R-:W-:Y:S01]  /*7f60*/  SYNCS.ARRIVE.TRANS64.RED.A1T0 RZ, [UR4], RZ ;  /* 0x000000ffffff79a7 */ /* 0x002fe20008100404 */
[----:B------:R-:W-:Y:S02]  /*7f70*/  SHF.L.U32 R61, R43, 0x10, RZ ;  /* 0x000000102b3d7819 */ /* 0x000fe400000006ff */
[----:B------:R-:W-:Y:S02]  /*7f80*/  SHF.R.S32.HI R43, RZ, 0x18, R43 ;  /* 0x00000018ff2b7819 */ /* 0x000fe4000001142b */
[----:B------:R-:W-:Y:S02]  /*7f90*/  SHF.L.U32 R51, R46, 0x8, RZ ;  /* 0x000000082e337819 */ /* 0x000fe400000006ff */
[----:B------:R-:W-:Y:S01]  /*7fa0*/  SHF.R.S32.HI R3, RZ, 0x18, R3 ;  /* 0x00000018ff037819 */ /* 0x000fe20000011403 */
[C---:B----4-:R-:W-:Y:S01]  /*7fb0*/  IMAD R4, R38.reuse, R4, RZ ;  /* 0x0000000426047224 */ /* 0x050fe200078e02ff */
[----:B------:R-:W-:Y:S01]  /*7fc0*/  SHF.L.U32 R67, R41, 0x10, RZ ;  /* 0x0000001029437819 */ /* 0x000fe200000006ff */
[C---:B------:R-:W-:Y:S01]  /*7fd0*/  IMAD R5, R38.reuse, R5, RZ ;  /* 0x0000000526057224 */ /* 0x040fe200078e02ff */
[----:B------:R-:W-:Y:S01]  /*7fe0*/  SHF.R.S32.HI R41, RZ, 0x18, R41 ;  /* 0x00000018ff297819 */ /* 0x000fe20000011429 */
[----:B------:R-:W-:Y:S01]  /*7ff0*/  IMAD R6, R38, R6, RZ ;  /* 0x0000000626067224 */ /* 0x000fe200078e02ff */
[----:B------:R-:W-:Y:S01]  /*8000*/  PRMT R59, R44, 0x8880, RZ ;  /* 0x000088802c3b7816 */ /* 0x000fe200000000ff */
[----:B------:R-:W-:Y:S01]  /*8010*/  IMAD R4, R0, R39, R4 ;  /* 0x0000002700047224 */ /* 0x000fe200078e0204 */
[----:B------:R-:W-:Y:S01]  /*8020*/  MOV R0, R68 ;  /* 0x0000004400007202 */ /* 0x000fe20000000f00 */
[----:B------:R-:W-:Y:S01]  /*8030*/  IMAD R7, R38, R7, RZ ;  /* 0x0000000726077224 */ /* 0x000fe200078e02ff */
[----:B------:R-:W-:Y:S01]  /*8040*/  SHF.L.U32 R58, R44, 0x10, RZ ;  /* 0x000000102c3a7819 */ /* 0x000fe200000006ff */
[-C--:B------:R-:W-:Y:S01]  /*8050*/  IMAD R5, R2, R39.reuse, R5 ;  /* 0x0000002702057224 */ /* 0x080fe200078e0205 */
[----:B------:R-:W-:Y:S01]  /*8060*/  SHF.R.S32.HI R2, RZ, 0x18, R67 ;  /* 0x00000018ff027819 */ /* 0x000fe20000011443 */
[-C--:B------:R-:W-:Y:S01]  /*8070*/  IMAD R6, R3, R39.reuse, R6 ;  /* 0x0000002703067224 */ /* 0x080fe200078e0206 */
[----:B------:R-:W-:Y:S01]  /*8080*/  SHF.R.S32.HI R3, RZ, 0x18, R66 ;  /* 0x00000018ff037819 */ /* 0x000fe20000011442 */
[----:B------:R-:W-:Y:S01]  /*8090*/  IMAD R8, R38, R8, RZ ;  /* 0x0000000826087224 */ /* 0x000fe200078e02ff */
[C---:B------:R-:W-:Y:S01]  /*80a0*/  PRMT R56, R45.reuse, 0x8880, RZ ;  /* 0x000088802d387816 */ /* 0x040fe200000000ff */
[----:B------:R-:W-:Y:S01]  /*80b0*/  IMAD R7, R40, R39, R7 ;  /* 0x0000002728077224 */ /* 0x000fe200078e0207 */
[----:B------:R-:W-:Y:S01]  /*80c0*/  MOV R40, R65 ;  /* 0x0000004100287202 */ /* 0x000fe20000000f00 */
[----:B------:R-:W-:Y:S01]  /*80d0*/  IMAD R9, R38, R9, RZ ;  /* 0x0000000926097224 */ /* 0x000fe200078e02ff */
[----:B------:R-:W-:Y:S01]  /*80e0*/  SHF.L.U32 R55, R45, 0x10, RZ ;  /* 0x000000102d377819 */ /* 0x000fe200000006ff */
[-C--:B------:R-:W-:Y:S01]  /*80f0*/  IMAD R8, R0, R39.reuse, R8 ;  /* 0x0000002700087224 */ /* 0x080fe200078e0208 */
[----:B------:R-:W-:Y:S01]  /*8100*/  PRMT R53, R46, 0x8880, RZ ;  /* 0x000088802e357816 */ /* 0x000fe200000000ff */
[----:B------:R-:W-:Y:S01]  /*8110*/  IMAD R10, R38, R10, RZ ;  /* 0x0000000a260a7224 */ /* 0x000fe200078e02ff */
[----:B------:R-:W-:Y:S01]  /*8120*/  SHF.R.S32.HI R45, RZ, 0x18, R45 ;  /* 0x00000018ff2d7819 */ /* 0x000fe2000001142d */
[----:B------:R-:W-:Y:S01]  /*8130*/  IMAD R9, R2, R39, R9 ;  /* 0x0000002702097224 */ /* 0x000fe200078e0209 */
[----:B------:R-:W-:Y:S01]  /*8140*/  SHF.L.U32 R52, R46, 0x10, RZ ;  /* 0x000000102e347819 */ /* 0x000fe200000006ff */
[C---:B------:R-:W-:Y:S01]  /*8150*/  IMAD R0, R38.reuse, R20, RZ ;  /* 0x0000001426007224 */ /* 0x040fe200078e02ff */
[C---:B------:R-:W-:Y:S01]  /*8160*/  PRMT R50, R47.reuse, 0x8880, RZ ;  /* 0x000088802f327816 */ /* 0x040fe200000000ff */
[C---:B------:R-:W-:Y:S01]  /*8170*/  IMAD R11, R38.reuse, R11, RZ ;  /* 0x0000000b260b7224 */ /* 0x040fe200078e02ff */
[----:B------:R-:W-:Y:S01]  /*8180*/  SHF.R.S32.HI R46, RZ, 0x18, R46 ;  /* 0x00000018ff2e7819 */ /* 0x000fe2000001142e */
[C---:B------:R-:W-:Y:S01]  /*8190*/  IMAD R2, R38.reuse, R21, RZ ;  /* 0x0000001526027224 */ /* 0x040fe200078e02ff */
[----:B------:R-:W-:Y:S01]  /*81a0*/  SHF.L.U32 R49, R47, 0x10, RZ ;  /* 0x000000102f317819 */ /* 0x000fe200000006ff */
[C---:B------:R-:W-:Y:S01]  /*81b0*/  IMAD R20, R38.reuse, R24, RZ ;  /* 0x0000001826147224 */ /* 0x040fe200078e02ff */
[----:B------:R-:W-:Y:S01]  /*81c0*/  SHF.R.S32.HI R47, RZ, 0x18, R47 ;  /* 0x00000018ff2f7819 */ /* 0x000fe2000001142f */
[----:B------:R-:W-:Y:S01]  /*81d0*/  IMAD R21, R38, R25, RZ ;  /* 0x0000001926157224 */ /* 0x000fe200078e02ff */
[----:B------:R-:W-:Y:S01]  /*81e0*/  SHF.L.U32 R57, R44, 0x8, RZ ;  /* 0x000000082c397819 */ /* 0x000fe200000006ff */
[----:B------:R-:W-:Y:S01]  /*81f0*/  IMAD R24, R38, R28, RZ ;  /* 0x0000001c26187224 */ /* 0x000fe200078e02ff */
[----:B------:R-:W-:Y:S01]  /*8200*/  SHF.R.S32.HI R44, RZ, 0x18, R44 ;  /* 0x00000018ff2c7819 */ /* 0x000fe2000001142c */
[----:B------:R-:W-:Y:S01]  /*8210*/  IMAD R10, R3, R39, R10 ;  /* 0x00000027030a7224 */ /* 0x000fe200078e020a */
[----:B------:R-:W-:Y:S01]  /*8220*/  IADD3 R36, PT, PT, R36, 0x1, RZ ;  /* 0x0000000124247810 */ /* 0x000fe20007ffe0ff */
[C---:B------:R-:W-:Y:S02]  /*8230*/  IMAD R12, R38.reuse, R12, RZ ;  /* 0x0000000c260c7224 */ /* 0x040fe400078e02ff */
[C---:B------:R-:W-:Y:S02]  /*8240*/  IMAD R25, R38.reuse, R29, RZ ;  /* 0x0000001d26197224 */ /* 0x040fe400078e02ff */
[C---:B------:R-:W-:Y:S01]  /*8250*/  IMAD R28, R38.reuse, R32, RZ ;  /* 0x00000020261c7224 */ /* 0x040fe200078e02ff */
[----:B------:R-:W-:Y:S01]  /*8260*/  SHF.R.S32.HI R32, RZ, 0x18, R64 ;  /* 0x00000018ff207819 */ /* 0x000fe20000011440 */
[C---:B------:R-:W-:Y:S01]  /*8270*/  IMAD R29, R38.reuse, R33, RZ ;  /* 0x00000021261d7224 */ /* 0x040fe200078e02ff */
[----:B------:R-:W-:Y:S01]  /*8280*/  I2IP.S8.S32.SAT R33, R7, R6, RZ ;  /* 0x0000000607217239 */ /* 0x000fe200000014ff */
[----:B------:R-:W-:Y:S01]  /*8290*/  IMAD R11, R41, R39, R11 ;  /* 0x00000027290b7224 */ /* 0x000fe200078e020b */
[----:B------:R-:W-:Y:S01]  /*82a0*/  MOV R7, R62 ;  /* 0x0000003e00077202 */ /* 0x000fe20000000f00 */
[C---:B------:R-:W-:Y:S01]  /*82b0*/  IMAD R13, R38.reuse, R13, RZ ;  /* 0x0000000d260d7224 */ /* 0x040fe200078e02ff */
[----:B------:R-:W-:Y:S01]  /*82c0*/  SHF.R.S32.HI R6, RZ, 0x18, R63 ;  /* 0x00000018ff067819 */ /* 0x000fe2000001143f */
[----:B------:R-:W-:Y:S01]  /*82d0*/  IMAD R14, R38, R14, RZ ;  /* 0x0000000e260e7224 */ /* 0x000fe200078e02ff */
[----:B------:R-:W-:Y:S01]  /*82e0*/  I2IP.S8.S32.SAT R41, R11, R10, RZ ;  /* 0x0000000a0b297239 */ /* 0x000fe200000014ff */
[----:B------:R-:W-:Y:S01]  /*82f0*/  IMAD R12, R40, R39, R12 ;  /* 0x00000027280c7224 */ /* 0x000fe200078e020c */
[----:B------:R-:W-:Y:S01]  /*8300*/  I2IP.S8.S32.SAT R40, R5, R4, R33 ;  /* 0x0000000405287239 */ /* 0x000fe20000001421 */
[----:B------:R-:W-:Y:S01]  /*8310*/  IMAD R15, R38, R15, RZ ;  /* 0x0000000f260f7224 */ /* 0x000fe200078e02ff */
[----:B------:R-:W-:Y:S01]  /*8320*/  I2IP.S8.S32.SAT R41, R9, R8, R41 ;  /* 0x0000000809297239 */ /* 0x000fe20000001429 */
[-C--:B------:R-:W-:Y:S01]  /*8330*/  IMAD R13, R32, R39.reuse, R13 ;  /* 0x00000027200d7224 */ /* 0x080fe200078e020d */
[----:B------:R-:W-:Y:S01]  /*8340*/  SHF.R.S32.HI R10, RZ, 0x18, R61 ;  /* 0x00000018ff0a7819 */ /* 0x000fe2000001143d */
[----:B------:R-:W-:Y:S01]  /*8350*/  IMAD R16, R38, R16, RZ ;  /* 0x0000001026107224 */ /* 0x000fe200078e02ff */
[----:B------:R-:W-:Y:S01]  /*8360*/  SHF.R.S32.HI R5, RZ, 0x18, R58 ;  /* 0x00000018ff057819 */ /* 0x000fe2000001143a */
[----:B------:R-:W-:Y:S01]  /*8370*/  IMAD R14, R6, R39, R14 ;  /* 0x00000027060e7224 */ /* 0x000fe200078e020e */
[----:B------:R-:W-:Y:S01]  /*8380*/  SHF.R.S32.HI R11, RZ, 0x18, R60 ;  /* 0x00000018ff0b7819 */ /* 0x000fe2000001143c */
[----:B------:R-:W-:Y:S01]  /*8390*/  IMAD R17, R38, R17, RZ ;  /* 0x0000001126117224 */ /* 0x000fe200078e02ff */
[----:B------:R-:W-:Y:S01]  /*83a0*/  SHF.R.S32.HI R6, RZ, 0x18, R57 ;  /* 0x00000018ff067819 */ /* 0x000fe20000011439 */
[-C--:B------:R-:W-:Y:S02]  /*83b0*/  IMAD R15, R42, R39.reuse, R15 ;  /* 0x000000272a0f7224 */ /* 0x080fe400078e020f */
[C---:B------:R-:W-:Y:S02]  /*83c0*/  IMAD R18, R38.reuse, R18, RZ ;  /* 0x0000001226127224 */ /* 0x040fe400078e02ff */
[----:B------:R-:W-:Y:S01]  /*83d0*/  IMAD R16, R7, R39, R16 ;  /* 0x0000002707107224 */ /* 0x000fe200078e0210 */
[----:B------:R-:W-:Y:S01]  /*83e0*/  I2IP.S8.S32.SAT R14, R15, R14, RZ ;  /* 0x0000000e0f0e7239 */ /* 0x000fe200000014ff */
[----:B------:R-:W-:Y:S01]  /*83f0*/  IMAD R19, R38, R19, RZ ;  /* 0x0000001326137224 */ /* 0x000fe200078e02ff */
[----:B------:R-:W-:Y:S01]  /*8400*/  SHF.R.S32.HI R7, RZ, 0x18, R48 ;  /* 0x00000018ff077819 */ /* 0x000fe20000011430 */
[-C--:B------:R-:W-:Y:S01]  /*8410*/  IMAD R17, R10, R39.reuse, R17 ;  /* 0x000000270a117224 */ /* 0x080fe200078e0211 */
[----:B------:R-:W-:Y:S01]  /*8420*/  I2IP.S8.S32.SAT R42, R13, R12, R14 ;  /* 0x0000000c0d2a7239 */ /* 0x000fe2000000140e */
[-C--:B------:R-:W-:Y:S02]  /*8430*/  IMAD R18, R11, R39.reuse, R18 ;  /* 0x000000270b127224 */ /* 0x080fe400078e0212 */
[----:B------:R-:W-:Y:S02]  /*8440*/  IMAD.MOV.U32 R4, RZ, RZ, R59 ;  /* 0x000000ffff047224 */ /* 0x000fe400078e003b */
[-C--:B------:R-:W-:Y:S02]  /*8450*/  IMAD R19, R43, R39.reuse, R19 ;  /* 0x000000272b137224 */ /* 0x080fe400078e0213 */
[----:B------:R-:W-:Y:S02]  /*8460*/  IMAD R3, R38, R22, RZ ;  /* 0x0000001626037224 */ /* 0x000fe400078e02ff */
[----:B------:R-:W-:Y:S01]  /*8470*/  IMAD R0, R4, R39, R0 ;  /* 0x0000002704007224 */ /* 0x000fe200078e0200 */
[----:B------:R-:W-:Y:S01]  /*8480*/  I2IP.S8.S32.SAT R18, R19, R18, RZ ;  /* 0x0000001213127239 */ /* 0x000fe200000014ff */
[----:B------:R-:W-:Y:S01]  /*8490*/  IMAD R23, R38, R23, RZ ;  /* 0x0000001726177224 */ /* 0x000fe200078e02ff */
[----:B------:R-:W-:Y:S01]  /*84a0*/  MOV R4, R56 ;  /* 0x0000003800047202 */ /* 0x000fe20000000f00 */
[-C--:B------:R-:W-:Y:S01]  /*84b0*/  IMAD R2, R5, R39.reuse, R2 ;  /* 0x0000002705027224 */ /* 0x080fe200078e0202 */
[----:B------:R-:W-:Y:S01]  /*84c0*/  I2IP.S8.S32.SAT R43, R17, R16, R18 ;  /* 0x00000010112b7239 */ /* 0x000fe20000001412 */
[-C--:B------:R-:W-:Y:S01]  /*84d0*/  IMAD R3, R6, R39.reuse, R3 ;  /* 0x0000002706037224 */ /* 0x080fe200078e0203 */
[----:B------:R-:W-:Y:S01]  /*84e0*/  SHF.R.S32.HI R5, RZ, 0x18, R55 ;  /* 0x00000018ff057819 */ /* 0x000fe20000011437 */
[-C--:B------:R-:W-:Y:S01]  /*84f0*/  IMAD R23, R44, R39.reuse, R23 ;  /* 0x000000272c177224 */ /* 0x080fe200078e0217 */
[----:B------:R-:W-:Y:S01]  /*8500*/  SHF.R.S32.HI R6, RZ, 0x18, R54 ;  /* 0x00000018ff067819 */ /* 0x000fe20000011436 */
[----:B------:R-:W-:Y:S01]  /*8510*/  IMAD R22, R38, R26, RZ ;  /* 0x0000001a26167224 */ /* 0x000fe200078e02ff */
[----:B------:R1:W-:Y:S01]  /*8520*/  STS.128 [R79+UR44+0x1600], R40 ;  /* 0x001600284f007988 */ /* 0x0003e20008000c2c */
[----:B------:R-:W-:Y:S01]  /*8530*/  IMAD R20, R4, R39, R20 ;  /* 0x0000002704147224 */ /* 0x000fe200078e0214 */
[----:B------:R-:W-:Y:S01]  /*8540*/  I2IP.S8.S32.SAT R3, R23, R3, RZ ;  /* 0x0000000317037239 */ /* 0x000fe200000014ff */
[----:B------:R-:W-:Y:S01]  /*8550*/  IMAD R27, R38, R27, RZ ;  /* 0x0000001b261b7224 */ /* 0x000fe200078e02ff */
[----:B------:R-:W-:Y:S01]  /*8560*/  MOV R4, R53 ;  /* 0x0000003500047202 */ /* 0x000fe20000000f00 */
[-C--:B------:R-:W-:Y:S01]  /*8570*/  IMAD R21, R5, R39.reuse, R21 ;  /* 0x0000002705157224 */ /* 0x080fe200078e0215 */
[----:B------:R-:W-:Y:S01]  /*8580*/  SHF.R.S32.HI R5, RZ, 0x18, R52 ;  /* 0x00000018ff057819 */ /* 0x000fe20000011434 */
[-C--:B------:R-:W-:Y:S01]  /*8590*/  IMAD R22, R6, R39.reuse, R22 ;  /* 0x0000002706167224 */ /* 0x080fe200078e0216 */
[----:B------:R-:W-:Y:S01]  /*85a0*/  SHF.R.S32.HI R6, RZ, 0x18, R49 ;  /* 0x00000018ff067819 */ /* 0x000fe20000011431 */
[-C--:B------:R-:W-:Y:S02]  /*85b0*/  IMAD R27, R45, R39.reuse, R27 ;  /* 0x000000272d1b7224 */ /* 0x080fe400078e021b */
[-C--:B------:R-:W-:Y:S01]  /*85c0*/  IMAD R24, R4, R39.reuse, R24 ;  /* 0x0000002704187224 */ /* 0x080fe200078e0218 */
[----:B------:R-:W-:Y:S01]  /*85d0*/  SHF.R.S32.HI R4, RZ, 0x18, R51 ;  /* 0x00000018ff047819 */ /* 0x000fe20000011433 */
[C---:B------:R-:W-:Y:S02]  /*85e0*/  IMAD R26, R38.reuse, R30, RZ ;  /* 0x0000001e261a7224 */ /* 0x040fe400078e02ff */
[----:B------:R-:W-:Y:S01]  /*85f0*/  IMAD R25, R5, R39, R25 ;  /* 0x0000002705197224 */ /* 0x000fe200078e0219 */
[----:B------:R-:W-:Y:S01]  /*8600*/  MOV R5, R50 ;  /* 0x0000003200057202 */ /* 0x000fe20000000f00 */
[----:B------:R-:W-:Y:S02]  /*8610*/  IMAD R31, R38, R31, RZ ;  /* 0x0000001f261f7224 */ /* 0x000fe400078e02ff */
[-C--:B------:R-:W-:Y:S01]  /*8620*/  IMAD R26, R4, R39.reuse, R26 ;  /* 0x00000027041a7224 */ /* 0x080fe200078e021a */
[----:B------:R-:W-:Y:S01]  /*8630*/  I2IP.S8.S32.SAT R4, R2, R0, R3 ;  /* 0x0000000002047239 */ /* 0x000fe20000001403 */
[-C--:B------:R-:W-:Y:S02]  /*8640*/  IMAD R31, R46, R39.reuse, R31 ;  /* 0x000000272e1f7224 */ /* 0x080fe400078e021f */
[-C--:B------:R-:W-:Y:S01]  /*8650*/  IMAD R28, R5, R39.reuse, R28 ;  /* 0x00000027051c7224 */ /* 0x080fe200078e021c */
[----:B------:R-:W-:Y:S01]  /*8660*/  I2IP.S8.S32.SAT R5, R27, R22, RZ ;  /* 0x000000161b057239 */ /* 0x000fe200000014ff */
[----:B------:R-:W-:Y:S02]  /*8670*/  IMAD R30, R38, R34, RZ ;  /* 0x00000022261e7224 */ /* 0x000fe400078e02ff */
[----:B------:R-:W-:Y:S01]  /*8680*/  IMAD R29, R6, R39, R29 ;  /* 0x00000027061d7224 */ /* 0x000fe200078e021d */
[----:B------:R-:W-:Y:S01]  /*8690*/  I2IP.S8.S32.SAT R6, R31, R26, RZ ;  /* 0x0000001a1f067239 */ /* 0x000fe200000014ff */
[----:B------:R-:W-:Y:S01]  /*86a0*/  IMAD R35, R38, R35, RZ ;  /* 0x0000002326237224 */ /* 0x000fe200078e02ff */
[----:B------:R-:W-:Y:S01]  /*86b0*/  I2IP.S8.S32.SAT R5, R21, R20, R5 ;  /* 0x0000001415057239 */ /* 0x000fe20000001405 */
[-C--:B------:R-:W-:Y:S01]  /*86c0*/  IMAD R30, R7, R39.reuse, R30 ;  /* 0x00000027071e7224 */ /* 0x080fe200078e021e */
[----:B------:R-:W-:Y:S01]  /*86d0*/  I2IP.S8.S32.SAT R6, R25, R24, R6 ;  /* 0x0000001819067239 */ /* 0x000fe20000001406 */
[----:B------:R-:W-:Y:S05]  /*86e0*/  IMAD R35, R47, R39, R35 ;  /* 0x000000272f237224 */ /* 0x000fea00078e0223 */
[----:B------:R-:W-:Y:S04]  /*86f0*/  I2IP.S8.S32.SAT R7, R35, R30, RZ ;  /* 0x0000001e23077239 */ /* 0x000fe800000014ff */
[----:B------:R-:W-:Y:S05]  /*8700*/  I2IP.S8.S32.SAT R7, R29, R28, R7 ;  /* 0x0000001c1d077239 */ /* 0x000fea0000001407 */
[----:B------:R1:W-:Y:S01]  /*8710*/  STS.128 [R78+0x1010], R4 ;  /* 0x001010044e007388 */ /* 0x0003e20000000c00 */
[----:B------:R-:W-:Y:S01]  /*8720*/  @!PT LDS RZ, [RZ] ;  /* 0x00000000fffff984 */ /* 0x000fe20000000800 */
[----:B------:R-:W-:Y:S01]  /*8730*/  @!PT LDS RZ, [RZ] ;  /* 0x00000000fffff984 */ /* 0x000fe20000000800 */
[----:B------:R-:W-:Y:S01]  /*8740*/  @!PT LDS RZ, [RZ] ;  /* 0x00000000fffff984 */ /* 0x000fe20000000800 */
[----:B------:R-:W-:Y:S01]  /*8750*/  @!PT LDS RZ, [RZ] ;  /* 0x00000000fffff984 */ /* 0x000fe20000000800 */
[----:B------:R3:W-:Y:S07]  /*8760*/  MEMBAR.ALL.CTA ;  /* 0x0000000000007992 */ /* 0x0007ee0000008000 */
[----:B---3--:R-:W3:Y:S02]  /*8770*/  FENCE.VIEW.ASYNC.S ;  /* 0x00000000000073c6 */ /* 0x008ee40000000000 */
[----:B---3--:R-:W-:Y:S06]  /*8780*/  BAR.SYNC.DEFER_BLOCKING 0x1, 0x80 ;  /* 0x0042000000007b1d */ /* 0x008fec0000010000 */
[----:B------:R-:W-:Y:S05]  /*8790*/  @P0 BRA `(.L_x_151) ;  /* 0x0000000000300947 */ /* 0x000fea0003800000 */
[----:B------:R-:W-:Y:S02]  /*87a0*/  UIADD3 UR4, UPT, UPT, UR44, 0x1600, URZ ;  /* 0x000016002c047890 */ /* 0x000fe4000fffe0ff */
[----:B------:R-:W-:Y:S02]  /*87b0*/  USHF.L.U32 UR9, UR45, 0x6, URZ ;  /* 0x000000062d097899 */ /* 0x000fe400080006ff */
[----:B------:R-:W-:Y:S02]  /*87c0*/  USHF.L.U32 UR10, UR46, 0x6, URZ ;  /* 0x000000062e0a7899 */ /* 0x000fe400080006ff */
[----:B------:R-:W-:Y:S01]  /*87d0*/  MOV R86, UR4 ;  /* 0x0000000400567c02 */ /* 0x000fe20008000f00 */
[----:B------:R-:W-:Y:S01]  /*87e0*/  UIADD3 UR4, UP0, UPT, UR62, 0x680, URZ ;  /* 0x000006803e047890 */ /* 0x000fe2000ff1e0ff */
[----:B------:R-:W-:Y:S02]  /*87f0*/  UMOV UR11, UR36 ;  /* 0x00000024000b7c82 */ /* 0x000fe40008000000 */
[----:B------:R-:W-:Y:S01]  /*8800*/  R2UR UR8, R86 ;  /* 0x00000000560872ca */ /* 0x000fe200000e0000 */
[----:B------:R-:W-:Y:S11]  /*8810*/  UIADD3.X UR5, UPT, UPT, URZ, UR63, URZ, UP0, !UPT ;  /* 0x0000003fff057290 */ /* 0x000ff600087fe4ff */
[----:B------:R-:W-:Y:S01]  /*8820*/  @!UPT UIADD3 URZ, UPT, UPT, URZ, URZ, URZ ;  /* 0x000000fffffff290 */ /* 0x000fe2000fffe0ff */
[----:B------:R3:W-:Y:S01]  /*8830*/  UTMASTG.3D [UR8], [UR4] ;  /* 0x00000008040073b5 */ /* 0x0007e20008010000 */
[----:B------:R0:W-:Y:S01]  /*8840*/  UTMACMDFLUSH ;  /* 0x00000000000079b7 */ /* 0x0001e20000000000 */
[----:B---3--:R-:W-:Y:S04]  /*8850*/  DEPBAR.LE SB0, 0x0 ;  /* 0x000080000000791a */ /* 0x008fe80000000000 */
.L_x_151:
[----:B------:R-:W-:Y:S05]  /*8860*/  BSYNC.RECONVERGENT B0 ;  /* 0x0000000000007941 */ /* 0x000fea0003800200 */
.L_x_150:
[----:B------:R-:W-:Y:S01]  /*8870*/  BAR.SYNC.DEFER_BLOCKING 0x1, 0x80 ;  /* 0x0042000000007b1d */ /* 0x000fe20000010000 */
[----:B------:R-:W-:Y:S01]  /*8880*/  ISETP.NE.AND P0, PT, R82, 0x2, PT ;  /* 0x000000025200780c */ /* 0x000fe20003f05270 */
[----:B------:R-:W-:Y:S01]  /*8890*/  UISETP.NE.AND UP0, UPT, UR47, URZ, UPT ;  /* 0x000000ff2f00728c */ /* 0x000fe2000bf05270 */
[----:B------:R-:W-:Y:S01]  /*88a0*/  ISETP.NE.AND P1, PT, R36, 0x4, PT ;  /* 0x000000042400780c */ /* 0x000fe20003f25270 */
[----:B------:R-:W-:Y:S01]  /*88b0*/  UIADD3 UR45, UPT, UPT, UR37, UR57, URZ ;  /* 0x00000039252d7290 */ /* 0x000fe2000fffe0ff */
[----:B------:R-:W-:Y:S01]  /*88c0*/  SEL R2, RZ, 0x1, P0 ;  /* 0x00000001ff027807 */ /* 0x000fe20000000000 */
[----:B------:R-:W-:Y:S01]  /*88d0*/  UIADD3 UR46, UPT, UPT, UR38, UR60, URZ ;  /* 0x0000003c262e7290 */ /* 0x000fe2000fffe0ff */
[----:B------:R-:W-:Y:S02]  /*88e0*/  SEL R0, RZ, 0x1, P1 ;  /* 0x00000001ff007807 */ /* 0x000fe40000800000 */
[----:B------:R-:W-:Y:S02]  /*88f0*/  LOP3.LUT R84, R84, R2, RZ, 0x3c, !PT ;  /* 0x0000000254547212 */ /* 0x000fe400078e3cff */
[----:B------:R-:W-:Y:S02]  /*8900*/  LOP3.LUT R85, R85, R0, RZ, 0x3c, !PT ;  /* 0x0000000055557212 */ /* 0x000fe400078e3cff */
[----:B------:R-:W-:Y:S02]  /*8910*/  SEL R82, R82, RZ, P0 ;  /* 0x000000ff52527207 */ /* 0x000fe40000000000 */
[----:B------:R-:W-:Y:S01]  /*8920*/  SEL R36, R36, RZ, P1 ;  /* 0x000000ff24247207 */ /* 0x000fe20000800000 */
[----:B------:R-:W-:Y:S01]  /*8930*/  UMOV UR36, UR51 ;  /* 0x0000003300247c82 */ /* 0x000fe20008000000 */
[----:B------:R-:W-:Y:S05]  /*8940*/  BRA.U UP0, `(.L_x_152) ;  /* 0xffffffe500107547 */ /* 0x000fea000b83ffff */
[----:B------:R-:W-:Y:S05]  /*8950*/  EXIT ;  /* 0x000000000000794d */ /* 0x000fea0003800000 */
.L_x_25:
[----:B--2---:R2:W3:Y:S02]  /*8960*/  SYNCS.PHASECHK.TRANS64.TRYWAIT P0, [R0+URZ+0x3f0], R2 ;  /* 0x0003f002000075a7 */ /* 0x0044e400080011ff */
[----:B---3--:R-:W-:Y:S05]  /*8970*/  @!P0 NANOSLEEP.SYNCS 0x989680 ;  /* 0x009896800000895d */ /* 0x008fea0003900000 */
[----:B------:R-:W3:Y:S02]  /*8980*/  @!P0 SYNCS.PHASECHK.TRANS64 P0, [R0+URZ+0x3f0], R2 ;  /* 0x0003f002000085a7 */ /* 0x000ee400080010ff */
[----:B---3--:R-:W-:Y:S05]  /*8990*/  @!P0 BRA `(.L_x_25) ;  /* 0xfffffffc00f08947 */ /* 0x008fea000383ffff */
[----:B------:R-:W-:Y:S05]  /*89a0*/  BRA `(.L_x_153) ;  /* 0xffffff9400387947 */ /* 0x000fea000383ffff */
.L_x_28:
[----:B-1----:R-:W-:-:S07]  /*89b0*/  MOV R0, UR33 ;  /* 0x0000002100007c02 */ /* 0x002fce0008000f00 */
.L_x_154:
[----:B-1----:R1:W2:Y:S02]  /*89c0*/  SYNCS.PHASECHK.TRANS64.TRYWAIT P0, [R0+URZ+0x1b0], R3 ;  /* 0x0001b003000075a7 */ /* 0x0022a400080011ff */
[----:B--2---:R-:W-:Y:S05]  /*89d0*/  @!P0 NANOSLEEP.SYNCS 0x989680 ;  /* 0x009896800000895d */ /* 0x004fea0003900000 */
[----:B------:R-:W2:Y:S02]  /*89e0*/  @!P0 SYNCS.PHASECHK.TRANS64 P0, [R0+URZ+0x1b0], R3 ;  /* 0x0001b003000085a7 */ /* 0x000ea400080010ff */
[----:B--2---:R-:W-:Y:S05]  /*89f0*/  @!P0 BRA `(.L_x_154) ;  /* 0xfffffffc00f08947 */ /* 0x004fea000383ffff */
[----:B------:R-:W-:Y:S05]  /*8a00*/  BRA `(.L_x_27) ;  /* 0xffffff9400807947 */ /* 0x000fea000383ffff */
.L_x_35:
[----:B-1----:R-:W-:-:S07]  /*8a10*/  MOV R0, UR17 ;  /* 0x0000001100007c02 */ /* 0x002fce0008000f00 */
.L_x_155:
[----:B-1----:R1:W2:Y:S02]  /*8a20*/  SYNCS.PHASECHK.TRANS64.TRYWAIT P0, [R0+URZ+0x1b0], R3 ;  /* 0x0001b003000075a7 */ /* 0x0022a400080011ff */
[----:B--2---:R-:W-:Y:S05]  /*8a30*/  @!P0 NANOSLEEP.SYNCS 0x989680 ;  /* 0x009896800000895d */ /* 0x004fea0003900000 */
[----:B------:R-:W2:Y:S02]  /*8a40*/  @!P0 SYNCS.PHASECHK.TRANS64 P0, [R0+URZ+0x1b0], R3 ;  /* 0x0001b003000085a7 */ /* 0x000ea400080010ff */
[----:B--2---:R-:W-:Y:S05]  /*8a50*/  @!P0 BRA `(.L_x_155) ;  /* 0xfffffffc00f08947 */ /* 0x004fea000383ffff */
[----:B------:R-:W-:Y:S05]  /*8a60*/  BRA `(.L_x_34) ;  /* 0xffffff98003c7947 */ /* 0x000fea000383ffff */
.L_x_40:
[----:B-1----:R1:W2:Y:S02]  /*8a70*/  SYNCS.PHASECHK.TRANS64.TRYWAIT P0, [R3+URZ+0x380], R0 ;  /* 0x00038000030075a7 */ /* 0x0022a400080011ff */
[----:B--2---:R-:W-:Y:S05]  /*8a80*/  @!P0 NANOSLEEP.SYNCS 0x989680 ;  /* 0x009896800000895d */ /* 0x004fea0003900000 */
[----:B------:R-:W2:Y:S02]  /*8a90*/  @!P0 SYNCS.PHASECHK.TRANS64 P0, [R3+URZ+0x380], R0 ;  /* 0x00038000030085a7 */ /* 0x000ea400080010ff */
[----:B--2---:R-:W-:Y:S05]  /*8aa0*/  @!P0 BRA `(.L_x_40) ;  /* 0xfffffffc00f08947 */ /* 0x004fea000383ffff */
[----:B------:R-:W-:Y:S05]  /*8ab0*/  BRA `(.L_x_156) ;  /* 0xffffff9800e07947 */ /* 0x000fea000383ffff */
.L_x_44:
[----:B------:R-:W-:-:S07]  /*8ac0*/  MOV R0, UR4 ;  /* 0x0000000400007c02 */ /* 0x000fce0008000f00 */
.L_x_157:
[----:B-1----:R1:W2:Y:S02]  /*8ad0*/  SYNCS.PHASECHK.TRANS64.TRYWAIT P0, [R0+URZ], R2 ;  /* 0x00000002000075a7 */ /* 0x0022a400080011ff */
[----:B--2---:R-:W-:Y:S05]  /*8ae0*/  @!P0 NANOSLEEP.SYNCS 0x989680 ;  /* 0x009896800000895d */ /* 0x004fea0003900000 */
[----:B------:R-:W2:Y:S02]  /*8af0*/  @!P0 SYNCS.PHASECHK.TRANS64 P0, [R0+URZ], R2 ;  /* 0x00000002000085a7 */ /* 0x000ea400080010ff */
[----:B--2---:R-:W-:Y:S05]  /*8b00*/  @!P0 BRA `(.L_x_157) ;  /* 0xfffffffc00f08947 */ /* 0x004fea000383ffff */
[----:B------:R-:W-:Y:S05]  /*8b10*/  BRA `(.L_x_158) ;  /* 0xffffffa000847947 */ /* 0x000fea000383ffff */
.L_x_45:
[----:B------:R-:W-:-:S07]  /*8b20*/  MOV R0, UR5 ;  /* 0x0000000500007c02 */ /* 0x000fce0008000f00 */
.L_x_159:
[----:B-1----:R1:W2:Y:S02]  /*8b30*/  SYNCS.PHASECHK.TRANS64.TRYWAIT P0, [R0+URZ], R3 ;  /* 0x00000003000075a7 */ /* 0x0022a400080011ff */
[----:B--2---:R-:W-:Y:S05]  /*8b40*/  @!P0 NANOSLEEP.SYNCS 0x989680 ;  /* 0x009896800000895d */ /* 0x004fea0003900000 */
[----:B------:R-:W2:Y:S02]  /*8b50*/  @!P0 SYNCS.PHASECHK.TRANS64 P0, [R0+URZ], R3 ;  /* 0x00000003000085a7 */ /* 0x000ea400080010ff */
[----:B--2---:R-:W-:Y:S05]  /*8b60*/  @!P0 BRA `(.L_x_159) ;  /* 0xfffffffc00f08947 */ /* 0x004fea000383ffff */
[----:B------:R-:W-:Y:S05]  /*8b70*/  BRA `(.L_x_160) ;  /* 0xffffffa000907947 */ /* 0x000fea000383ffff */
.L_x_46:
[----:B------:R-:W-:-:S07]  /*8b80*/  MOV R0, UR5 ;  /* 0x0000000500007c02 */ /* 0x000fce0008000f00 */
.L_x_161:
[----:B-1----:R1:W2:Y:S02]  /*8b90*/  SYNCS.PHASECHK.TRANS64.TRYWAIT P0, [R0+URZ], R3 ;  /* 0x00000003000075a7 */ /* 0x0022a400080011ff */
[----:B--2---:R-:W-:Y:S05]  /*8ba0*/  @!P0 NANOSLEEP.SYNCS 0x989680 ;  /* 0x009896800000895d */ /* 0x004fea0003900000 */
[----:B------:R-:W2:Y:S02]  /*8bb0*/  @!P0 SYNCS.PHASECHK.TRANS64 P0, [R0+URZ], R3 ;  /* 0x00000003000085a7 */ /* 0x000ea400080010ff */
[----:B--2---:R-:W-:Y:S05]  /*8bc0*/  @!P0 BRA `(.L_x_161) ;  /* 0xfffffffc00f08947 */ /* 0x004fea000383ffff */
[----:B------:R-:W-:Y:S05]  /*8bd0*/  BRA `(.L_x_162) ;  /* 0xffffffa0009c7947 */ /* 0x000fea000383ffff */
.L_x_47:
[----:B------:R-:W-:-:S07]  /*8be0*/  MOV R0, UR5 ;  /* 0x0000000500007c02 */ /* 0x000fce0008000f00 */
.L_x_163:
[----:B-1----:R1:W2:Y:S02]  /*8bf0*/  SYNCS.PHASECHK.TRANS64.TRYWAIT P0, [R0+URZ], R3 ;  /* 0x00000003000075a7 */ /* 0x0022a400080011ff */
[----:B--2---:R-:W-:Y:S05]  /*8c00*/  @!P0 NANOSLEEP.SYNCS 0x989680 ;  /* 0x009896800000895d */ /* 0x004fea0003900000 */
[----:B------:R-:W2:Y:S02]  /*8c10*/  @!P0 SYNCS.PHASECHK.TRANS64 P0, [R0+URZ], R3 ;  /* 0x00000003000085a7 */ /* 0x000ea400080010ff */
[----:B--2---:R-:W-:Y:S05]  /*8c20*/  @!P0 BRA `(.L_x_163) ;  /* 0xfffffffc00f08947 */ /* 0x004fea000383ffff */
[----:B------:R-:W-:Y:S05]  /*8c30*/  BRA `(.L_x_164) ;  /* 0xffffffa000a87947 */ /* 0x000fea000383ffff */
.L_x_48:
[----:B------:R-:W-:-:S07]  /*8c40*/  MOV R0, UR5 ;  /* 0x0000000500007c02 */ /* 0x000fce0008000f00 */
.L_x_165:
[----:B-1----:R1:W2:Y:S02]  /*8c50*/  SYNCS.PHASECHK.TRANS64.TRYWAIT P0, [R0+URZ], R3 ;  /* 0x00000003000075a7 */ /* 0x0022a400080011ff */
[----:B--2---:R-:W-:Y:S05]  /*8c60*/  @!P0 NANOSLEEP.SYNCS 0x989680 ;  /* 0x009896800000895d */ /* 0x004fea0003900000 */
[----:B------:R-:W2:Y:S02]  /*8c70*/  @!P0 SYNCS.PHASECHK.TRANS64 P0, [R0+URZ], R3 ;  /* 0x00000003000085a7 */ /* 0x000ea400080010ff */
[----:B--2---:R-:W-:Y:S05]  /*8c80*/  @!P0 BRA `(.L_x_165) ;  /* 0xfffffffc00f08947 */ /* 0x004fea000383ffff */
[----:B------:R-:W-:Y:S05]  /*8c90*/  BRA `(.L_x_166) ;  /* 0xffffffa000b47947 */ /* 0x000fea000383ffff */
.L_x_49:
[----:B------:R-:W-:-:S07]  /*8ca0*/  MOV R0, UR5 ;  /* 0x0000000500007c02 */ /* 0x000fce0008000f00 */
.L_x_167:
[----:B-1----:R1:W2:Y:S02]  /*8cb0*/  SYNCS.PHASECHK.TRANS64.TRYWAIT P0, [R0+URZ], R3 ;  /* 0x00000003000075a7 */ /* 0x0022a400080011ff */
[----:B--2---:R-:W-:Y:S05]  /*8cc0*/  @!P0 NANOSLEEP.SYNCS 0x989680 ;  /* 0x009896800000895d */ /* 0x004fea0003900000 */
[----:B------:R-:W2:Y:S02]  /*8cd0*/  @!P0 SYNCS.PHASECHK.TRANS64 P0, [R0+URZ], R3 ;  /* 0x00000003000085a7 */ /* 0x000ea400080010ff */
[----:B--2---:R-:W-:Y:S05]  /*8ce0*/  @!P0 BRA `(.L_x_167) ;  /* 0xfffffffc00f08947 */ /* 0x004fea000383ffff */
[----:B------:R-:W-:Y:S05]  /*8cf0*/  BRA `(.L_x_168) ;  /* 0xffffffa000c07947 */ /* 0x000fea000383ffff */
.L_x_50:
[----:B------:R-:W-:-:S07]  /*8d00*/  MOV R0, UR5 ;  /* 0x0000000500007c02 */ /* 0x000fce0008000f00 */
.L_x_169:
[----:B-1----:R1:W2:Y:S02]  /*8d10*/  SYNCS.PHASECHK.TRANS64.TRYWAIT P0, [R0+URZ], R3 ;  /* 0x00000003000075a7 */ /* 0x0022a400080011ff */
[----:B--2---:R-:W-:Y:S05]  /*8d20*/  @!P0 NANOSLEEP.SYNCS 0x989680 ;  /* 0x009896800000895d */ /* 0x004fea0003900000 */
[----:B------:R-:W2:Y:S02]  /*8d30*/  @!P0 SYNCS.PHASECHK.TRANS64 P0, [R0+URZ], R3 ;  /* 0x00000003000085a7 */ /* 0x000ea400080010ff */
[----:B--2---:R-:W-:Y:S05]  /*8d40*/  @!P0 BRA `(.L_x_169) ;  /* 0xfffffffc00f08947 */ /* 0x004fea000383ffff */
[----:B------:R-:W-:Y:S05]  /*8d50*/  BRA `(.L_x_170) ;  /* 0xffffffa000cc7947 */ /* 0x000fea000383ffff */
.L_x_51:
[----:B------:R-:W-:-:S07]  /*8d60*/  MOV R0, UR5 ;  /* 0x0000000500007c02 */ /* 0x000fce0008000f00 */
.L_x_171:
[----:B-1----:R1:W2:Y:S02]  /*8d70*/  SYNCS.PHASECHK.TRANS64.TRYWAIT P0, [R0+URZ], R3 ;  /* 0x00000003000075a7 */ /* 0x0022a400080011ff */
[----:B--2---:R-:W-:Y:S05]  /*8d80*/  @!P0 NANOSLEEP.SYNCS 0x989680 ;  /* 0x009896800000895d */ /* 0x004fea0003900000 */
[----:B------:R-:W2:Y:S02]  /*8d90*/  @!P0 SYNCS.PHASECHK.TRANS64 P0, [R0+URZ], R3 ;  /* 0x00000003000085a7 */ /* 0x000ea400080010ff */
[----:B--2---:R-:W-:Y:S05]  /*8da0*/  @!P0 BRA `(.L_x_171) ;  /* 0xfffffffc00f08947 */ /* 0x004fea000383ffff */
[----:B------:R-:W-:Y:S05]  /*8db0*/  BRA `(.L_x_172) ;  /* 0xffffffa000d87947 */ /* 0x000fea000383ffff */
.L_x_52:
[----:B------:R-:W-:-:S07]  /*8dc0*/  MOV R0, UR5 ;  /* 0x0000000500007c02 */ /* 0x000fce0008000f00 */
.L_x_173:
[----:B-1----:R1:W2:Y:S02]  /*8dd0*/  SYNCS.PHASECHK.TRANS64.TRYWAIT P0, [R0+URZ], R3 ;  /* 0x00000003000075a7 */ /* 0x0022a400080011ff */
[----:B--2---:R-:W-:Y:S05]  /*8de0*/  @!P0 NANOSLEEP.SYNCS 0x989680 ;  /* 0x009896800000895d */ /* 0x004fea0003900000 */
[----:B------:R-:W2:Y:S02]  /*8df0*/  @!P0 SYNCS.PHASECHK.TRANS64 P0, [R0+URZ], R3 ;  /* 0x00000003000085a7 */ /* 0x000ea400080010ff */
[----:B--2---:R-:W-:Y:S05]  /*8e00*/  @!P0 BRA `(.L_x_173) ;  /* 0xfffffffc00f08947 */ /* 0x004fea000383ffff */
[----:B------:R-:W-:Y:S05]  /*8e10*/  BRA `(.L_x_174) ;  /* 0xffffffa000e47947 */ /* 0x000fea000383ffff */
.L_x_53:
[----:B------:R-:W-:-:S07]  /*8e20*/  MOV R0, UR5 ;  /* 0x0000000500007c02 */ /* 0x000fce0008000f00 */
.L_x_175:
[----:B-1----:R1:W2:Y:S02]  /*8e30*/  SYNCS.PHASECHK.TRANS64.TRYWAIT P0, [R0+URZ], R3 ;  /* 0x00000003000075a7 */ /* 0x0022a400080011ff */
[----:B--2---:R-:W-:Y:S05]  /*8e40*/  @!P0 NANOSLEEP.SYNCS 0x989680 ;  /* 0x009896800000895d */ /* 0x004fea0003900000 */
[----:B------:R-:W2:Y:S02]  /*8e50*/  @!P0 SYNCS.PHASECHK.TRANS64 P0, [R0+URZ], R3 ;  /* 0x00000003000085a7 */ /* 0x000ea400080010ff */
[----:B--2---:R-:W-:Y:S05]  /*8e60*/  @!P0 BRA `(.L_x_175) ;  /* 0xfffffffc00f08947 */ /* 0x004fea000383ffff */
[----:B------:R-:W-:Y:S05]  /*8e70*/  BRA `(.L_x_176) ;  /* 0xffffffa000f07947 */ /* 0x000fea000383ffff */
.L_x_54:
[----:B------:R-:W-:-:S07]  /*8e80*/  MOV R0, UR5 ;  /* 0x0000000500007c02 */ /* 0x000fce0008000f00 */
.L_x_177:
[----:B-1----:R1:W2:Y:S02]  /*8e90*/  SYNCS.PHASECHK.TRANS64.TRYWAIT P0, [R0+URZ], R3 ;  /* 0x00000003000075a7 */ /* 0x0022a400080011ff */
[----:B--2---:R-:W-:Y:S05]  /*8ea0*/  @!P0 NANOSLEEP.SYNCS 0x989680 ;  /* 0x009896800000895d */ /* 0x004fea0003900000 */
[----:B------:R-:W2:Y:S02]  /*8eb0*/  @!P0 SYNCS.PHASECHK.TRANS64 P0, [R0+URZ], R3 ;  /* 0x00000003000085a7 */ /* 0x000ea400080010ff */
[----:B--2---:R-:W-:Y:S05]  /*8ec0*/  @!P0 BRA `(.L_x_177) ;  /* 0xfffffffc00f08947 */ /* 0x004fea000383ffff */
[----:B------:R-:W-:Y:S05]  /*8ed0*/  BRA `(.L_x_178) ;  /* 0xffffffa000fc7947 */ /* 0x000fea000383ffff */
.L_x_55:
[----:B------:R-:W-:-:S07]  /*8ee0*/  MOV R0, UR5 ;  /* 0x0000000500007c02 */ /* 0x000fce0008000f00 */
.L_x_179:
[----:B-1----:R1:W2:Y:S02]  /*8ef0*/  SYNCS.PHASECHK.TRANS64.TRYWAIT P0, [R0+URZ], R3 ;  /* 0x00000003000075a7 */ /* 0x0022a400080011ff */
[----:B--2---:R-:W-:Y:S05]  /*8f00*/  @!P0 NANOSLEEP.SYNCS 0x989680 ;  /* 0x009896800000895d */ /* 0x004fea0003900000 */
[----:B------:R-:W2:Y:S02]  /*8f10*/  @!P0 SYNCS.PHASECHK.TRANS64 P0, [R0+URZ], R3 ;  /* 0x00000003000085a7 */ /* 0x000ea400080010ff */
[----:B--2---:R-:W-:Y:S05]  /*8f20*/  @!P0 BRA `(.L_x_179) ;  /* 0xfffffffc00f08947 */ /* 0x004fea000383ffff */
[----:B------:R-:W-:Y:S05]  /*8f30*/  BRA `(.L_x_180) ;  /* 0xffffffa400087947 */ /* 0x000fea000383ffff */
.L_x_56:
[----:B------:R-:W-:-:S07]  /*8f40*/  MOV R0, UR5 ;  /* 0x0000000500007c02 */ /* 0x000fce0008000f00 */
.L_x_181:
[----:B-1----:R1:W2:Y:S02]  /*8f50*/  SYNCS.PHASECHK.TRANS64.TRYWAIT P0, [R0+URZ], R3 ;  /* 0x00000003000075a7 */ /* 0x0022a400080011ff */
[----:B--2---:R-:W-:Y:S05]  /*8f60*/  @!P0 NANOSLEEP.SYNCS 0x989680 ;  /* 0x009896800000895d */ /* 0x004fea0003900000 */
[----:B------:R-:W2:Y:S02]  /*8f70*/  @!P0 SYNCS.PHASECHK.TRANS64 P0, [R0+URZ], R3 ;  /* 0x00000003000085a7 */ /* 0x000ea400080010ff */
[----:B--2---:R-:W-:Y:S05]  /*8f80*/  @!P0 BRA `(.L_x_181) ;  /* 0xfffffffc00f08947 */ /* 0x004fea000383ffff */
[----:B------:R-:W-:Y:S05]  /*8f90*/  BRA `(.L_x_182) ;  /* 0xffffffa400147947 */ /* 0x000fea000383ffff */
.L_x_57:
[----:B------:R-:W-:-:S07]  /*8fa0*/  MOV R0, UR5 ;  /* 0x0000000500007c02 */ /* 0x000fce0008000f00 */
.L_x_183:
[----:B-1----:R1:W2:Y:S02]  /*8fb0*/  SYNCS.PHASECHK.TRANS64.TRYWAIT P0, [R0+URZ], R3 ;  /* 0x00000003000075a7 */ /* 0x0022a400080011ff */
[----:B--2---:R-:W-:Y:S05]  /*8fc0*/  @!P0 NANOSLEEP.SYNCS 0x989680 ;  /* 0x009896800000895d */ /* 0x004fea0003900000 */
[----:B------:R-:W2:Y:S02]  /*8fd0*/  @!P0 SYNCS.PHASECHK.TRANS64 P0, [R0+URZ], R3 ;  /* 0x00000003000085a7 */ /* 0x000ea400080010ff */
[----:B--2---:R-:W-:Y:S05]  /*8fe0*/  @!P0 BRA `(.L_x_183) ;  /* 0xfffffffc00f08947 */ /* 0x004fea000383ffff */
[----:B------:R-:W-:Y:S05]  /*8ff0*/  BRA `(.L_x_184) ;  /* 0xffffffa400207947 */ /* 0x000fea000383ffff */
.L_x_58:
[----:B------:R-:W-:-:S07]  /*9000*/  MOV R0, UR5 ;  /* 0x0000000500007c02 */ /* 0x000fce0008000f00 */
.L_x_185:
[----:B-1----:R1:W2:Y:S02]  /*9010*/  SYNCS.PHASECHK.TRANS64.TRYWAIT P0, [R0+URZ], R3 ;  /* 0x00000003000075a7 */ /* 0x0022a400080011ff */
[----:B--2---:R-:W-:Y:S05]  /*9020*/  @!P0 NANOSLEEP.SYNCS 0x989680 ;  /* 0x009896800000895d */ /* 0x004fea0003900000 */
[----:B------:R-:W2:Y:S02]  /*9030*/  @!P0 SYNCS.PHASECHK.TRANS64 P0, [R0+URZ], R3 ;  /* 0x00000003000085a7 */ /* 0x000ea400080010ff */
[----:B--2---:R-:W-:Y:S05]  /*9040*/  @!P0 BRA `(.L_x_185) ;  /* 0xfffffffc00f08947 */ /* 0x004fea000383ffff */
[----:B------:R-:W-:Y:S05]  /*9050*/  BRA `(.L_x_186) ;  /* 0xffffffa4002c7947 */ /* 0x000fea000383ffff */
.L_x_59:
[----:B------:R-:W-:-:S07]  /*9060*/  MOV R0, UR5 ;  /* 0x0000000500007c02 */ /* 0x000fce0008000f00 */
.L_x_187:
[----:B-1----:R1:W2:Y:S02]  /*9070*/  SYNCS.PHASECHK.TRANS64.TRYWAIT P0, [R0+URZ], R3 ;  /* 0x00000003000075a7 */ /* 0x0022a400080011ff */
[----:B--2---:R-:W-:Y:S05]  /*9080*/  @!P0 NANOSLEEP.SYNCS 0x989680 ;  /* 0x009896800000895d */ /* 0x004fea0003900000 */
[----:B------:R-:W2:Y:S02]  /*9090*/  @!P0 SYNCS.PHASECHK.TRANS64 P0, [R0+URZ], R3 ;  /* 0x00000003000085a7 */ /* 0x000ea400080010ff */
[----:B--2---:R-:W-:Y:S05]  /*90a0*/  @!P0 BRA `(.L_x_187) ;  /* 0xfffffffc00f08947 */ /* 0x004fea000383ffff */
[----:B------:R-:W-:Y:S05]  /*90b0*/  BRA `(.L_x_188) ;  /* 0xffffffa400387947 */ /* 0x000fea000383ffff */
.L_x_60:
[----:B------:R-:W-:-:S07]  /*90c0*/  MOV R0, UR5 ;  /* 0x0000000500007c02 */ /* 0x000fce0008000f00 */
.L_x_189:
[----:B-1----:R1:W2:Y:S02]  /*90d0*/  SYNCS.PHASECHK.TRANS64.TRYWAIT P0, [R0+URZ], R3 ;  /* 0x00000003000075a7 */ /* 0x0022a400080011ff */
[----:B--2---:R-:W-:Y:S05]  /*90e0*/  @!P0 NANOSLEEP.SYNCS 0x989680 ;  /* 0x009896800000895d */ /* 0x004fea0003900000 */
[----:B------:R-:W2:Y:S02]  /*90f0*/  @!P0 SYNCS.PHASECHK.TRANS64 P0, [R0+URZ], R3 ;  /* 0x00000003000085a7 */ /* 0x000ea400080010ff */
[----:B--2---:R-:W-:Y:S05]  /*9100*/  @!P0 BRA `(.L_x_189) ;  /* 0xfffffffc00f08947 */ /* 0x004fea000383ffff */
[----:B------:R-:W-:Y:S05]  /*9110*/  BRA `(.L_x_190) ;  /* 0xffffffa400447947 */ /* 0x000fea000383ffff */
.L_x_61:
[----:B------:R-:W-:-:S07]  /*9120*/  MOV R0, UR5 ;  /* 0x0000000500007c02 */ /* 0x000fce0008000f00 */
.L_x_191:
[----:B-1----:R1:W2:Y:S02]  /*9130*/  SYNCS.PHASECHK.TRANS64.TRYWAIT P0, [R0+URZ], R3 ;  /* 0x00000003000075a7 */ /* 0x0022a400080011ff */
[----:B--2---:R-:W-:Y:S05]  /*9140*/  @!P0 NANOSLEEP.SYNCS 0x989680 ;  /* 0x009896800000895d */ /* 0x004fea0003900000 */
[----:B------:R-:W2:Y:S02]  /*9150*/  @!P0 SYNCS.PHASECHK.TRANS64 P0, [R0+URZ], R3 ;  /* 0x00000003000085a7 */ /* 0x000ea400080010ff */
[----:B--2---:R-:W-:Y:S05]  /*9160*/  @!P0 BRA `(.L_x_191) ;  /* 0xfffffffc00f08947 */ /* 0x004fea000383ffff */
[----:B------:R-:W-:Y:S05]  /*9170*/  BRA `(.L_x_192) ;  /* 0xffffffa400507947 */ /* 0x000fea000383ffff */
.L_x_62:
[----:B------:R-:W-:-:S07]  /*9180*/  MOV R0, UR5 ;  /* 0x0000000500007c02 */ /* 0x000fce0008000f00 */
.L_x_193:
[----:B-1----:R1:W2:Y:S02]  /*9190*/  SYNCS.PHASECHK.TRANS64.TRYWAIT P0, [R0+URZ], R3 ;  /* 0x00000003000075a7 */ /* 0x0022a400080011ff */
[----:B--2---:R-:W-:Y:S05]  /*91a0*/  @!P0 NANOSLEEP.SYNCS 0x989680 ;  /* 0x009896800000895d */ /* 0x004fea0003900000 */
[----:B------:R-:W2:Y:S02]  /*91b0*/  @!P0 SYNCS.PHASECHK.TRANS64 P0, [R0+URZ], R3 ;  /* 0x00000003000085a7 */ /* 0x000ea400080010ff */
[----:B--2---:R-:W-:Y:S05]  /*91c0*/  @!P0 BRA `(.L_x_193) ;  /* 0xfffffffc00f08947 */ /* 0x004fea000383ffff */
[----:B------:R-:W-:Y:S05]  /*91d0*/  BRA `(.L_x_194) ;  /* 0xffffffa4005c7947 */ /* 0x000fea000383ffff */
.L_x_63:
[----:B------:R-:W-:-:S07]  /*91e0*/  MOV R0, UR5 ;  /* 0x0000000500007c02 */ /* 0x000fce0008000f00 */
.L_x_195:
[----:B-1----:R1:W2:Y:S02]  /*91f0*/  SYNCS.PHASECHK.TRANS64.TRYWAIT P0, [R0+URZ], R3 ;  /* 0x00000003000075a7 */ /* 0x0022a400080011ff */
[----:B--2---:R-:W-:Y:S05]  /*9200*/  @!P0 NANOSLEEP.SYNCS 0x989680 ;  /* 0x009896800000895d */ /* 0x004fea0003900000 */
[----:B------:R-:W2:Y:S02]  /*9210*/  @!P0 SYNCS.PHASECHK.TRANS64 P0, [R0+URZ], R3 ;  /* 0x00000003000085a7 */ /* 0x000ea400080010ff */
[----:B--2---:R-:W-:Y:S05]  /*9220*/  @!P0 BRA `(.L_x_195) ;  /* 0xfffffffc00f08947 */ /* 0x004fea000383ffff */
[----:B------:R-:W-:Y:S05]  /*9230*/  BRA `(.L_x_196) ;  /* 0xffffffa400687947 */ /* 0x000fea000383ffff */
.L_x_64:
[----:B------:R-:W-:-:S07]  /*9240*/  MOV R0, UR5 ;  /* 0x0000000500007c02 */ /* 0x000fce0008000f00 */
.L_x_197:
[----:B-1----:R1:W2:Y:S02]  /*9250*/  SYNCS.PHASECHK.TRANS64.TRYWAIT P0, [R0+URZ], R3 ;  /* 0x00000003000075a7 */ /* 0x0022a400080011ff */
[----:B--2---:R-:W-:Y:S05]  /*9260*/  @!P0 NANOSLEEP.SYNCS 0x989680 ;  /* 0x009896800000895d */ /* 0x004fea0003900000 */
[----:B------:R-:W2:Y:S02]  /*9270*/  @!P0 SYNCS.PHASECHK.TRANS64 P0, [R0+URZ], R3 ;  /* 0x00000003000085a7 */ /* 0x000ea400080010ff */
[----:B--2---:R-:W-:Y:S05]  /*9280*/  @!P0 BRA `(.L_x_197) ;  /* 0xfffffffc00f08947 */ /* 0x004fea000383ffff */
[----:B------:R-:W-:Y:S05]  /*9290*/  BRA `(.L_x_198) ;  /* 0xffffffa400747947 */ /* 0x000fea000383ffff */
.L_x_65:
[----:B------:R-:W-:-:S07]  /*92a0*/  MOV R0, UR5 ;  /* 0x0000000500007c02 */ /* 0x000fce0008000f00 */
.L_x_199:
[----:B-1----:R1:W2:Y:S02]  /*92b0*/  SYNCS.PHASECHK.TRANS64.TRYWAIT P0, [R0+URZ], R3 ;  /* 0x00000003000075a7 */ /* 0x0022a400080011ff */
[----:B--2---:R-:W-:Y:S05]  /*92c0*/  @!P0 NANOSLEEP.SYNCS 0x989680 ;  /* 0x009896800000895d */ /* 0x004fea0003900000 */
[----:B------:R-:W2:Y:S02]  /*92d0*/  @!P0 SYNCS.PHASECHK.TRANS64 P0, [R0+URZ], R3 ;  /* 0x00000003000085a7 */ /* 0x000ea400080010ff */
[----:B--2---:R-:W-:Y:S05]  /*92e0*/  @!P0 BRA `(.L_x_199) ;  /* 0xfffffffc00f08947 */ /* 0x004fea000383ffff */
[----:B------:R-:W-:Y:S05]  /*92f0*/  BRA `(.L_x_200) ;  /* 0xffffffa400807947 */ /* 0x000fea000383ffff */
.L_x_66:
[----:B------:R-:W-:-:S07]  /*9300*/  MOV R0, UR5 ;  /* 0x0000000500007c02 */ /* 0x000fce0008000f00 */
.L_x_201:
[----:B-1----:R1:W2:Y:S02]  /*9310*/  SYNCS.PHASECHK.TRANS64.TRYWAIT P0, [R0+URZ], R3 ;  /* 0x00000003000075a7 */ /* 0x0022a400080011ff */
[----:B--2---:R-:W-:Y:S05]  /*9320*/  @!P0 NANOSLEEP.SYNCS 0x989680 ;  /* 0x009896800000895d */ /* 0x004fea0003900000 */
[----:B------:R-:W2:Y:S02]  /*9330*/  @!P0 SYNCS.PHASECHK.TRANS64 P0, [R0+URZ], R3 ;  /* 0x00000003000085a7 */ /* 0x000ea400080010ff */
[----:B--2---:R-:W-:Y:S05]  /*9340*/  @!P0 BRA `(.L_x_201) ;  /* 0xfffffffc00f08947 */ /* 0x004fea000383ffff */
[----:B------:R-:W-:Y:S05]  /*9350*/  BRA `(.L_x_202) ;  /* 0xffffffa4008c7947 */ /* 0x000fea000383ffff */
.L_x_67:
[----:B------:R-:W-:-:S07]  /*9360*/  MOV R0, UR5 ;  /* 0x0000000500007c02 */ /* 0x000fce0008000f00 */
.L_x_203:
[----:B-1----:R1:W2:Y:S02]  /*9370*/  SYNCS.PHASECHK.TRANS64.TRYWAIT P0, [R0+URZ], R3 ;  /* 0x00000003000075a7 */ /* 0x0022a400080011ff */
[----:B--2---:R-:W-:Y:S05]  /*9380*/  @!P0 NANOSLEEP.SYNCS 0x989680 ;  /* 0x009896800000895d */ /* 0x004fea0003900000 */
[----:B------:R-:W2:Y:S02]  /*9390*/  @!P0 SYNCS.PHASECHK.TRANS64 P0, [R0+URZ], R3 ;  /* 0x00000003000085a7 */ /* 0x000ea400080010ff */
[----:B--2---:R-:W-:Y:S05]  /*93a0*/  @!P0 BRA `(.L_x_203) ;  /* 0xfffffffc00f08947 */ /* 0x004fea000383ffff */
[----:B------:R-:W-:Y:S05]  /*93b0*/  BRA `(.L_x_204) ;  /* 0xffffffa400987947 */ /* 0x000fea000383ffff */
.L_x_68:
[----:B------:R-:W-:-:S07]  /*93c0*/  MOV R0, UR5 ;  /* 0x0000000500007c02 */ /* 0x000fce0008000f00 */
.L_x_205:
[----:B-1----:R1:W2:Y:S02]  /*93d0*/  SYNCS.PHASECHK.TRANS64.TRYWAIT P0, [R0+URZ], R3 ;  /* 0x00000003000075a7 */ /* 0x0022a400080011ff */
[----:B--2---:R-:W-:Y:S05]  /*93e0*/  @!P0 NANOSLEEP.SYNCS 0x989680 ;  /* 0x009896800000895d */ /* 0x004fea0003900000 */
[----:B------:R-:W2:Y:S02]  /*93f0*/  @!P0 SYNCS.PHASECHK.TRANS64 P0, [R0+URZ], R3 ;  /* 0x00000003000085a7 */ /* 0x000ea400080010ff */
[----:B--2---:R-:W-:Y:S05]  /*9400*/  @!P0 BRA `(.L_x_205) ;  /* 0xfffffffc00f08947 */ /* 0x004fea000383ffff */
[----:B------:R-:W-:Y:S05]  /*9410*/  BRA `(.L_x_206) ;  /* 0xffffffa400a47947 */ /* 0x000fea000383ffff */
.L_x_69:
[----:B------:R-:W-:-:S07]  /*9420*/  MOV R0, UR5 ;  /* 0x0000000500007c02 */ /* 0x000fce0008000f00 */
.L_x_207:
[----:B-1----:R1:W2:Y:S02]  /*9430*/  SYNCS.PHASECHK.TRANS64.TRYWAIT P0, [R0+URZ], R3 ;  /* 0x00000003000075a7 */ /* 0x0022a400080011ff */
[----:B--2---:R-:W-:Y:S05]  /*9440*/  @!P0 NANOSLEEP.SYNCS 0x989680 ;  /* 0x009896800000895d */ /* 0x004fea0003900000 */
[----:B------:R-:W2:Y:S02]  /*9450*/  @!P0 SYNCS.PHASECHK.TRANS64 P0, [R0+URZ], R3 ;  /* 0x00000003000085a7 */ /* 0x000ea400080010ff */
[----:B--2---:R-:W-:Y:S05]  /*9460*/  @!P0 BRA `(.L_x_207) ;  /* 0xfffffffc00f08947 */ /* 0x004fea000383ffff */
[----:B------:R-:W-:Y:S05]  /*9470*/  BRA `(.L_x_208) ;  /* 0xffffffa400b07947 */ /* 0x000fea000383ffff */
.L_x_70:
[----:B------:R-:W-:-:S07]  /*9480*/  MOV R0, UR5 ;  /* 0x0000000500007c02 */ /* 0x000fce0008000f00 */
.L_x_209:
[----:B-1----:R1:W2:Y:S02]  /*9490*/  SYNCS.PHASECHK.TRANS64.TRYWAIT P0, [R0+URZ], R3 ;  /* 0x00000003000075a7 */ /* 0x0022a400080011ff */
[----:B--2---:R-:W-:Y:S05]  /*94a0*/  @!P0 NANOSLEEP.SYNCS 0x989680 ;  /* 0x009896800000895d */ /* 0x004fea0003900000 */
[----:B------:R-:W2:Y:S02]  /*94b0*/  @!P0 SYNCS.PHASECHK.TRANS64 P0, [R0+URZ], R3 ;  /* 0x00000003000085a7 */ /* 0x000ea400080010ff */
[----:B--2---:R-:W-:Y:S05]  /*94c0*/  @!P0 BRA `(.L_x_209) ;  /* 0xfffffffc00f08947 */ /* 0x004fea000383ffff */
[----:B------:R-:W-:Y:S05]  /*94d0*/  BRA `(.L_x_210) ;  /* 0xffffffa400bc7947 */ /* 0x000fea000383ffff */
.L_x_71:
[----:B------:R-:W-:-:S07]  /*94e0*/  MOV R0, UR5 ;  /* 0x0000000500007c02 */ /* 0x000fce0008000f00 */
.L_x_211:
[----:B-1----:R1:W2:Y:S02]  /*94f0*/  SYNCS.PHASECHK.TRANS64.TRYWAIT P0, [R0+URZ], R3 ;  /* 0x00000003000075a7 */ /* 0x0022a400080011ff */
[----:B--2---:R-:W-:Y:S05]  /*9500*/  @!P0 NANOSLEEP.SYNCS 0x989680 ;  /* 0x009896800000895d */ /* 0x004fea0003900000 */
[----:B------:R-:W2:Y:S02]  /*9510*/  @!P0 SYNCS.PHASECHK.TRANS64 P0, [R0+URZ], R3 ;  /* 0x00000003000085a7 */ /* 0x000ea400080010ff */
[----:B--2---:R-:W-:Y:S05]  /*9520*/  @!P0 BRA `(.L_x_211) ;  /* 0xfffffffc00f08947 */ /* 0x004fea000383ffff */
[----:B------:R-:W-:Y:S05]  /*9530*/  BRA `(.L_x_212) ;  /* 0xffffffa400c87947 */ /* 0x000fea000383ffff */
.L_x_72:
[----:B------:R-:W-:-:S07]  /*9540*/  MOV R0, UR5 ;  /* 0x0000000500007c02 */ /* 0x000fce0008000f00 */
.L_x_213:
[----:B-1----:R1:W2:Y:S02]  /*9550*/  SYNCS.PHASECHK.TRANS64.TRYWAIT P0, [R0+URZ], R3 ;  /* 0x00000003000075a7 */ /* 0x0022a400080011ff */
[----:B--2---:R-:W-:Y:S05]  /*9560*/  @!P0 NANOSLEEP.SYNCS 0x989680 ;  /* 0x009896800000895d */ /* 0x004fea0003900000 */
[----:B------:R-:W2:Y:S02]  /*9570*/  @!P0 SYNCS.PHASECHK.TRANS64 P0, [R0+URZ], R3 ;  /* 0x00000003000085a7 */ /* 0x000ea400080010ff */
[----:B--2---:R-:W-:Y:S05]  /*9580*/  @!P0 BRA `(.L_x_213) ;  /* 0xfffffffc00f08947 */ /* 0x004fea000383ffff */
[----:B------:R-:W-:Y:S05]  /*9590*/  BRA `(.L_x_214) ;  /* 0xffffffa400d47947 */ /* 0x000fea000383ffff */
.L_x_73:
[----:B------:R-:W-:-:S07]  /*95a0*/  MOV R0, UR5 ;  /* 0x0000000500007c02 */ /* 0x000fce0008000f00 */
.L_x_215:
[----:B-1----:R1:W2:Y:S02]  /*95b0*/  SYNCS.PHASECHK.TRANS64.TRYWAIT P0, [R0+URZ], R3 ;  /* 0x00000003000075a7 */ /* 0x0022a400080011ff */
[----:B--2---:R-:W-:Y:S05]  /*95c0*/  @!P0 NANOSLEEP.SYNCS 0x989680 ;  /* 0x009896800000895d */ /* 0x004fea0003900000 */
[----:B------:R-:W2:Y:S02]  /*95d0*/  @!P0 SYNCS.PHASECHK.TRANS64 P0, [R0+URZ], R3 ;  /* 0x00000003000085a7 */ /* 0x000ea400080010ff */
[----:B--2---:R-:W-:Y:S05]  /*95e0*/  @!P0 BRA `(.L_x_215) ;  /* 0xfffffffc00f08947 */ /* 0x004fea000383ffff */
[----:B------:R-:W-:Y:S05]  /*95f0*/  BRA `(.L_x_216) ;  /* 0xffffffa400e07947 */ /* 0x000fea000383ffff */
.L_x_74:
[----:B------:R-:W-:-:S07]  /*9600*/  MOV R0, UR5 ;  /* 0x0000000500007c02 */ /* 0x000fce0008000f00 */
.L_x_217:
[----:B-1----:R1:W2:Y:S02]  /*9610*/  SYNCS.PHASECHK.TRANS64.TRYWAIT P0, [R0+URZ], R3 ;  /* 0x00000003000075a7 */ /* 0x0022a400080011ff */
[----:B--2---:R-:W-:Y:S05]  /*9620*/  @!P0 NANOSLEEP.SYNCS 0x989680 ;  /* 0x009896800000895d */ /* 0x004fea0003900000 */
[----:B------:R-:W2:Y:S02]  /*9630*/  @!P0 SYNCS.PHASECHK.TRANS64 P0, [R0+URZ], R3 ;  /* 0x00000003000085a7 */ /* 0x000ea400080010ff */
[----:B--2---:R-:W-:Y:S05]  /*9640*/  @!P0 BRA `(.L_x_217) ;  /* 0xfffffffc00f08947 */ /* 0x004fea000383ffff */
[----:B------:R-:W-:Y:S05]  /*9650*/  BRA `(.L_x_218) ;  /* 0xffffffa400ec7947 */ /* 0x000fea000383ffff */
.L_x_75:
[----:B------:R-:W-:-:S07]  /*9660*/  MOV R0, UR5 ;  /* 0x0000000500007c02 */ /* 0x000fce0008000f00 */
.L_x_219:
[----:B-1----:R1:W2:Y:S02]  /*9670*/  SYNCS.PHASECHK.TRANS64.TRYWAIT P0, [R0+URZ], R3 ;  /* 0x00000003000075a7 */ /* 0x0022a400080011ff */
[----:B--2---:R-:W-:Y:S05]  /*9680*/  @!P0 NANOSLEEP.SYNCS 0x989680 ;  /* 0x009896800000895d */ /* 0x004fea0003900000 */
[----:B------:R-:W2:Y:S02]  /*9690*/  @!P0 SYNCS.PHASECHK.TRANS64 P0, [R0+URZ], R3 ;  /* 0x00000003000085a7 */ /* 0x000ea400080010ff */
[----:B--2---:R-:W-:Y:S05]  /*96a0*/  @!P0 BRA `(.L_x_219) ;  /* 0xfffffffc00f08947 */ /* 0x004fea000383ffff */
[----:B------:R-:W-:Y:S05]  /*96b0*/  BRA `(.L_x_220) ;  /* 0xffffffa400f87947 */ /* 0x000fea000383ffff */
.L_x_76:
[----:B------:R-:W-:-:S07]  /*96c0*/  MOV R0, UR5 ;  /* 0x0000000500007c02 */ /* 0x000fce0008000f00 */
.L_x_221:
[----:B-1----:R1:W2:Y:S02]  /*96d0*/  SYNCS.PHASECHK.TRANS64.TRYWAIT P0, [R0+URZ], R3 ;  /* 0x00000003000075a7 */ /* 0x0022a400080011ff */
[----:B--2---:R-:W-:Y:S05]  /*96e0*/  @!P0 NANOSLEEP.SYNCS 0x989680 ;  /* 0x009896800000895d */ /* 0x004fea0003900000 */
[----:B------:R-:W2:Y:S02]  /*96f0*/  @!P0 SYNCS.PHASECHK.TRANS64 P0, [R0+URZ], R3 ;  /* 0x00000003000085a7 */ /* 0x000ea400080010ff */
[----:B--2---:R-:W-:Y:S05]  /*9700*/  @!P0 BRA `(.L_x_221) ;  /* 0xfffffffc00f08947 */ /* 0x004fea000383ffff */
[----:B------:R-:W-:Y:S05]  /*9710*/  BRA `(.L_x_222) ;  /* 0xffffffa800047947 */ /* 0x000fea000383ffff */
.L_x_77:
[----:B------:R-:W-:-:S07]  /*9720*/  MOV R0, UR5 ;  /* 0x0000000500007c02 */ /* 0x000fce0008000f00 */
.L_x_223:
[----:B-1----:R1:W2:Y:S02]  /*9730*/  SYNCS.PHASECHK.TRANS64.TRYWAIT P0, [R0+URZ], R3 ;  /* 0x00000003000075a7 */ /* 0x0022a400080011ff */
[----:B--2---:R-:W-:Y:S05]  /*9740*/  @!P0 NANOSLEEP.SYNCS 0x989680 ;  /* 0x009896800000895d */ /* 0x004fea0003900000 */
[----:B------:R-:W2:Y:S02]  /*9750*/  @!P0 SYNCS.PHASECHK.TRANS64 P0, [R0+URZ], R3 ;  /* 0x00000003000085a7 */ /* 0x000ea400080010ff */
[----:B--2---:R-:W-:Y:S05]  /*9760*/  @!P0 BRA `(.L_x_223) ;  /* 0xfffffffc00f08947 */ /* 0x004fea000383ffff */
[----:B------:R-:W-:Y:S05]  /*9770*/  BRA `(.L_x_224) ;  /* 0xffffffa800107947 */ /* 0x000fea000383ffff */
.L_x_78:
[----:B------:R-:W-:-:S07]  /*9780*/  MOV R0, UR5 ;  /* 0x0000000500007c02 */ /* 0x000fce0008000f00 */
.L_x_225:
[----:B-1----:R1:W2:Y:S02]  /*9790*/  SYNCS.PHASECHK.TRANS64.TRYWAIT P0, [R0+URZ], R3 ;  /* 0x00000003000075a7 */ /* 0x0022a400080011ff */
[----:B--2---:R-:W-:Y:S05]  /*97a0*/  @!P0 NANOSLEEP.SYNCS 0x989680 ;  /* 0x009896800000895d */ /* 0x004fea0003900000 */
[----:B------:R-:W2:Y:S02]  /*97b0*/  @!P0 SYNCS.PHASECHK.TRANS64 P0, [R0+URZ], R3 ;  /* 0x00000003000085a7 */ /* 0x000ea400080010ff */
[----:B--2---:R-:W-:Y:S05]  /*97c0*/  @!P0 BRA `(.L_x_225) ;  /* 0xfffffffc00f08947 */ /* 0x004fea000383ffff */
[----:B------:R-:W-:Y:S05]  /*97d0*/  BRA `(.L_x_226) ;  /* 0xffffffa8001c7947 */ /* 0x000fea000383ffff */
.L_x_79:
[----:B------:R-:W-:-:S07]  /*97e0*/  MOV R0, UR5 ;  /* 0x0000000500007c02 */ /* 0x000fce0008000f00 */
.L_x_227:
[----:B-1----:R1:W2:Y:S02]  /*97f0*/  SYNCS.PHASECHK.TRANS64.TRYWAIT P0, [R0+URZ], R3 ;  /* 0x00000003000075a7 */ /* 0x0022a400080011ff */
[----:B--2---:R-:W-:Y:S05]  /*9800*/  @!P0 NANOSLEEP.SYNCS 0x989680 ;  /* 0x009896800000895d */ /* 0x004fea0003900000 */
[----:B------:R-:W2:Y:S02]  /*9810*/  @!P0 SYNCS.PHASECHK.TRANS64 P0, [R0+URZ], R3 ;  /* 0x00000003000085a7 */ /* 0x000ea400080010ff */
[----:B--2---:R-:W-:Y:S05]  /*9820*/  @!P0 BRA `(.L_x_227) ;  /* 0xfffffffc00f08947 */ /* 0x004fea000383ffff */
[----:B------:R-:W-:Y:S05]  /*9830*/  BRA `(.L_x_228) ;  /* 0xffffffa800287947 */ /* 0x000fea000383ffff */
.L_x_80:
[----:B------:R-:W-:-:S07]  /*9840*/  MOV R0, UR5 ;  /* 0x0000000500007c02 */ /* 0x000fce0008000f00 */
.L_x_229:
[----:B-1----:R1:W2:Y:S02]  /*9850*/  SYNCS.PHASECHK.TRANS64.TRYWAIT P0, [R0+URZ], R3 ;  /* 0x00000003000075a7 */ /* 0x0022a400080011ff */
[----:B--2---:R-:W-:Y:S05]  /*9860*/  @!P0 NANOSLEEP.SYNCS 0x989680 ;  /* 0x009896800000895d */ /* 0x004fea0003900000 */
[----:B------:R-:W2:Y:S02]  /*9870*/  @!P0 SYNCS.PHASECHK.TRANS64 P0, [R0+URZ], R3 ;  /* 0x00000003000085a7 */ /* 0x000ea400080010ff */
[----:B--2---:R-:W-:Y:S05]  /*9880*/  @!P0 BRA `(.L_x_229) ;  /* 0xfffffffc00f08947 */ /* 0x004fea000383ffff */
[----:B------:R-:W-:Y:S05]  /*9890*/  BRA `(.L_x_230) ;  /* 0xffffffa800347947 */ /* 0x000fea000383ffff */
.L_x_81:
[----:B------:R-:W-:-:S07]  /*98a0*/  MOV R0, UR5 ;  /* 0x0000000500007c02 */ /* 0x000fce0008000f00 */
.L_x_231:
[----:B-1----:R1:W2:Y:S02]  /*98b0*/  SYNCS.PHASECHK.TRANS64.TRYWAIT P0, [R0+URZ], R3 ;  /* 0x00000003000075a7 */ /* 0x0022a400080011ff */
[----:B--2---:R-:W-:Y:S05]  /*98c0*/  @!P0 NANOSLEEP.SYNCS 0x989680 ;  /* 0x009896800000895d */ /* 0x004fea0003900000 */
[----:B------:R-:W2:Y:S02]  /*98d0*/  @!P0 SYNCS.PHASECHK.TRANS64 P0, [R0+URZ], R3 ;  /* 0x00000003000085a7 */ /* 0x000ea400080010ff */
[----:B--2---:R-:W-:Y:S05]  /*98e0*/  @!P0 BRA `(.L_x_231) ;  /* 0xfffffffc00f08947 */ /* 0x004fea000383ffff */
[----:B------:R-:W-:Y:S05]  /*98f0*/  BRA `(.L_x_232) ;  /* 0xffffffa800407947 */ /* 0x000fea000383ffff */
.L_x_82:
[----:B------:R-:W-:-:S07]  /*9900*/  MOV R0, UR5 ;  /* 0x0000000500007c02 */ /* 0x000fce0008000f00 */
.L_x_233:
[----:B-1----:R1:W2:Y:S02]  /*9910*/  SYNCS.PHASECHK.TRANS64.TRYWAIT P0, [R0+URZ], R3 ;  /* 0x00000003000075a7 */ /* 0x0022a400080011ff */
[----:B--2---:R-:W-:Y:S05]  /*9920*/  @!P0 NANOSLEEP.SYNCS 0x989680 ;  /* 0x009896800000895d */ /* 0x004fea0003900000 */
[----:B------:R-:W2:Y:S02]  /*9930*/  @!P0 SYNCS.PHASECHK.TRANS64 P0, [R0+URZ], R3 ;  /* 0x00000003000085a7 */ /* 0x000ea400080010ff */
[----:B--2---:R-:W-:Y:S05]  /*9940*/  @!P0 BRA `(.L_x_233) ;  /* 0xfffffffc00f08947 */ /* 0x004fea000383ffff */
[----:B------:R-:W-:Y:S05]  /*9950*/  BRA `(.L_x_234) ;  /* 0xffffffa8004c7947 */ /* 0x000fea000383ffff */
.L_x_83:
[----:B------:R-:W-:-:S07]  /*9960*/  MOV R0, UR5 ;  /* 0x0000000500007c02 */ /* 0x000fce0008000f00 */
.L_x_235:
[----:B-1----:R1:W2:Y:S02]  /*9970*/  SYNCS.PHASECHK.TRANS64.TRYWAIT P0, [R0+URZ], R3 ;  /* 0x00000003000075a7 */ /* 0x0022a400080011ff */
[----:B--2---:R-:W-:Y:S05]  /*9980*/  @!P0 NANOSLEEP.SYNCS 0x989680 ;  /* 0x009896800000895d */ /* 0x004fea0003900000 */
[----:B------:R-:W2:Y:S02]  /*9990*/  @!P0 SYNCS.PHASECHK.TRANS64 P0, [R0+URZ], R3 ;  /* 0x00000003000085a7 */ /* 0x000ea400080010ff */
[----:B--2---:R-:W-:Y:S05]  /*99a0*/  @!P0 BRA `(.L_x_235) ;  /* 0xfffffffc00f08947 */ /* 0x004fea000383ffff */
[----:B------:R-:W-:Y:S05]  /*99b0*/  BRA `(.L_x_236) ;  /* 0xffffffa800587947 */ /* 0x000fea000383ffff */
.L_x_84:
[----:B------:R-:W-:-:S07]  /*99c0*/  MOV R0, UR5 ;  /* 0x0000000500007c02 */ /* 0x000fce0008000f00 */
.L_x_237:
[----:B-1----:R1:W2:Y:S02]  /*99d0*/  SYNCS.PHASECHK.TRANS64.TRYWAIT P0, [R0+URZ], R3 ;  /* 0x00000003000075a7 */ /* 0x0022a400080011ff */
[----:B--2---:R-:W-:Y:S05]  /*99e0*/  @!P0 NANOSLEEP.SYNCS 0x989680 ;  /* 0x009896800000895d */ /* 0x004fea0003900000 */
[----:B------:R-:W2:Y:S02]  /*99f0*/  @!P0 SYNCS.PHASECHK.TRANS64 P0, [R0+URZ], R3 ;  /* 0x00000003000085a7 */ /* 0x000ea400080010ff */
[----:B--2---:R-:W-:Y:S05]  /*9a00*/  @!P0 BRA `(.L_x_237) ;  /* 0xfffffffc00f08947 */ /* 0x004fea000383ffff */
[----:B------:R-:W-:Y:S05]  /*9a10*/  BRA `(.L_x_238) ;  /* 0xffffffa800647947 */ /* 0x000fea000383ffff */
.L_x_85:
[----:B------:R-:W-:-:S07]  /*9a20*/  MOV R0, UR5 ;  /* 0x0000000500007c02 */ /* 0x000fce0008000f00 */
.L_x_239:
[----:B-1----:R1:W2:Y:S02]  /*9a30*/  SYNCS.PHASECHK.TRANS64.TRYWAIT P0, [R0+URZ], R3 ;  /* 0x00000003000075a7 */ /* 0x0022a400080011ff */
[----:B--2---:R-:W-:Y:S05]  /*9a40*/  @!P0 NANOSLEEP.SYNCS 0x989680 ;  /* 0x009896800000895d */ /* 0x004fea0003900000 */
[----:B------:R-:W2:Y:S02]  /*9a50*/  @!P0 SYNCS.PHASECHK.TRANS64 P0, [R0+URZ], R3 ;  /* 0x00000003000085a7 */ /* 0x000ea400080010ff */
[----:B--2---:R-:W-:Y:S05]  /*9a60*/  @!P0 BRA `(.L_x_239) ;  /* 0xfffffffc00f08947 */ /* 0x004fea000383ffff */
[----:B------:R-:W-:Y:S05]  /*9a70*/  BRA `(.L_x_240) ;  /* 0xffffffa800707947 */ /* 0x000fea000383ffff */
.L_x_86:
[----:B------:R-:W-:-:S07]  /*9a80*/  MOV R0, UR5 ;  /* 0x0000000500007c02 */ /* 0x000fce0008000f00 */
.L_x_241:
[----:B-1----:R1:W2:Y:S02]  /*9a90*/  SYNCS.PHASECHK.TRANS64.TRYWAIT P0, [R0+URZ], R3 ;  /* 0x00000003000075a7 */ /* 0x0022a400080011ff */
[----:B--2---:R-:W-:Y:S05]  /*9aa0*/  @!P0 NANOSLEEP.SYNCS 0x989680 ;  /* 0x009896800000895d */ /* 0x004fea0003900000 */
[----:B------:R-:W2:Y:S02]  /*9ab0*/  @!P0 SYNCS.PHASECHK.TRANS64 P0, [R0+URZ], R3 ;  /* 0x00000003000085a7 */ /* 0x000ea400080010ff */
[----:B--2---:R-:W-:Y:S05]  /*9ac0*/  @!P0 BRA `(.L_x_241) ;  /* 0xfffffffc00f08947 */ /* 0x004fea000383ffff */
[----:B------:R-:W-:Y:S05]  /*9ad0*/  BRA `(.L_x_242) ;  /* 0xffffffa8007c7947 */ /* 0x000fea000383ffff */
.L_x_87:
[----:B------:R-:W-:-:S07]  /*9ae0*/  MOV R0, UR5 ;  /* 0x0000000500007c02 */ /* 0x000fce0008000f00 */
.L_x_243:
[----:B-1----:R1:W2:Y:S02]  /*9af0*/  SYNCS.PHASECHK.TRANS64.TRYWAIT P0, [R0+URZ], R3 ;  /* 0x00000003000075a7 */ /* 0x0022a400080011ff */
[----:B--2---:R-:W-:Y:S05]  /*9b00*/  @!P0 NANOSLEEP.SYNCS 0x989680 ;  /* 0x009896800000895d */ /* 0x004fea0003900000 */
[----:B------:R-:W2:Y:S02]  /*9b10*/  @!P0 SYNCS.PHASECHK.TRANS64 P0, [R0+URZ], R3 ;  /* 0x00000003000085a7 */ /* 0x000ea400080010ff */
[----:B--2---:R-:W-:Y:S05]  /*9b20*/  @!P0 BRA `(.L_x_243) ;  /* 0xfffffffc00f08947 */ /* 0x004fea000383ffff */
[----:B------:R-:W-:Y:S05]  /*9b30*/  BRA `(.L_x_244) ;  /* 0xffffffa800887947 */ /* 0x000fea000383ffff */
.L_x_88:
[----:B------:R-:W-:-:S07]  /*9b40*/  MOV R0, UR5 ;  /* 0x0000000500007c02 */ /* 0x000fce0008000f00 */
.L_x_245:
[----:B-1----:R1:W2:Y:S02]  /*9b50*/  SYNCS.PHASECHK.TRANS64.TRYWAIT P0, [R0+URZ], R3 ;  /* 0x00000003000075a7 */ /* 0x0022a400080011ff */
[----:B--2---:R-:W-:Y:S05]  /*9b60*/  @!P0 NANOSLEEP.SYNCS 0x989680 ;  /* 0x009896800000895d */ /* 0x004fea0003900000 */
[----:B------:R-:W2:Y:S02]  /*9b70*/  @!P0 SYNCS.PHASECHK.TRANS64 P0, [R0+URZ], R3 ;  /* 0x00000003000085a7 */ /* 0x000ea400080010ff */
[----:B--2---:R-:W-:Y:S05]  /*9b80*/  @!P0 BRA `(.L_x_245) ;  /* 0xfffffffc00f08947 */ /* 0x004fea000383ffff */
[----:B------:R-:W-:Y:S05]  /*9b90*/  BRA `(.L_x_246) ;  /* 0xffffffa800947947 */ /* 0x000fea000383ffff */
.L_x_89:
[----:B------:R-:W-:-:S07]  /*9ba0*/  MOV R0, UR5 ;  /* 0x0000000500007c02 */ /* 0x000fce0008000f00 */
.L_x_247:
[----:B-1----:R1:W2:Y:S02]  /*9bb0*/  SYNCS.PHASECHK.TRANS64.TRYWAIT P0, [R0+URZ], R3 ;  /* 0x00000003000075a7 */ /* 0x0022a400080011ff */
[----:B--2---:R-:W-:Y:S05]  /*9bc0*/  @!P0 NANOSLEEP.SYNCS 0x989680 ;  /* 0x009896800000895d */ /* 0x004fea0003900000 */
[----:B------:R-:W2:Y:S02]  /*9bd0*/  @!P0 SYNCS.PHASECHK.TRANS64 P0, [R0+URZ], R3 ;  /* 0x00000003000085a7 */ /* 0x000ea400080010ff */
[----:B--2---:R-:W-:Y:S05]  /*9be0*/  @!P0 BRA `(.L_x_247) ;  /* 0xfffffffc00f08947 */ /* 0x004fea000383ffff */
[----:B------:R-:W-:Y:S05]  /*9bf0*/  BRA `(.L_x_248) ;  /* 0xffffffa800a07947 */ /* 0x000fea000383ffff */
.L_x_90:
[----:B------:R-:W-:-:S07]  /*9c00*/  MOV R0, UR5 ;  /* 0x0000000500007c02 */ /* 0x000fce0008000f00 */
.L_x_249:
[----:B-1----:R1:W2:Y:S02]  /*9c10*/  SYNCS.PHASECHK.TRANS64.TRYWAIT P0, [R0+URZ], R3 ;  /* 0x00000003000075a7 */ /* 0x0022a400080011ff */
[----:B--2---:R-:W-:Y:S05]  /*9c20*/  @!P0 NANOSLEEP.SYNCS 0x989680 ;  /* 0x009896800000895d */ /* 0x004fea0003900000 */
[----:B------:R-:W2:Y:S02]  /*9c30*/  @!P0 SYNCS.PHASECHK.TRANS64 P0, [R0+URZ], R3 ;  /* 0x00000003000085a7 */ /* 0x000ea400080010ff */
[----:B--2---:R-:W-:Y:S05]  /*9c40*/  @!P0 BRA `(.L_x_249) ;  /* 0xfffffffc00f08947 */ /* 0x004fea000383ffff */
[----:B------:R-:W-:Y:S05]  /*9c50*/  BRA `(.L_x_250) ;  /* 0xffffffa800ac7947 */ /* 0x000fea000383ffff */
.L_x_91:
[----:B------:R-:W-:-:S07]  /*9c60*/  MOV R0, UR5 ;  /* 0x0000000500007c02 */ /* 0x000fce0008000f00 */
.L_x_251:
[----:B-1----:R1:W2:Y:S02]  /*9c70*/  SYNCS.PHASECHK.TRANS64.TRYWAIT P0, [R0+URZ], R3 ;  /* 0x00000003000075a7 */ /* 0x0022a400080011ff */
[----:B--2---:R-:W-:Y:S05]  /*9c80*/  @!P0 NANOSLEEP.SYNCS 0x989680 ;  /* 0x009896800000895d */ /* 0x004fea0003900000 */
[----:B------:R-:W2:Y:S02]  /*9c90*/  @!P0 SYNCS.PHASECHK.TRANS64 P0, [R0+URZ], R3 ;  /* 0x00000003000085a7 */ /* 0x000ea400080010ff */
[----:B--2---:R-:W-:Y:S05]  /*9ca0*/  @!P0 BRA `(.L_x_251) ;  /* 0xfffffffc00f08947 */ /* 0x004fea000383ffff */
[----:B------:R-:W-:Y:S05]  /*9cb0*/  BRA `(.L_x_252) ;  /* 0xffffffa800b87947 */ /* 0x000fea000383ffff */
.L_x_92:
[----:B------:R-:W-:-:S07]  /*9cc0*/  MOV R0, UR5 ;  /* 0x0000000500007c02 */ /* 0x000fce0008000f00 */
.L_x_253:
[----:B-1----:R1:W2:Y:S02]  /*9cd0*/  SYNCS.PHASECHK.TRANS64.TRYWAIT P0, [R0+URZ], R3 ;  /* 0x00000003000075a7 */ /* 0x0022a400080011ff */
[----:B--2---:R-:W-:Y:S05]  /*9ce0*/  @!P0 NANOSLEEP.SYNCS 0x989680 ;  /* 0x009896800000895d */ /* 0x004fea0003900000 */
[----:B------:R-:W2:Y:S02]  /*9cf0*/  @!P0 SYNCS.PHASECHK.TRANS64 P0, [R0+URZ], R3 ;  /* 0x00000003000085a7 */ /* 0x000ea400080010ff */
[----:B--2---:R-:W-:Y:S05]  /*9d00*/  @!P0 BRA `(.L_x_253) ;  /* 0xfffffffc00f08947 */ /* 0x004fea000383ffff */
[----:B------:R-:W-:Y:S05]  /*9d10*/  BRA `(.L_x_254) ;  /* 0xffffffa800c47947 */ /* 0x000fea000383ffff */
.L_x_93:
[----:B------:R-:W-:-:S07]  /*9d20*/  MOV R0, UR5 ;  /* 0x0000000500007c02 */ /* 0x000fce0008000f00 */
.L_x_255:
[----:B-1----:R1:W2:Y:S02]  /*9d30*/  SYNCS.PHASECHK.TRANS64.TRYWAIT P0, [R0+URZ], R3 ;  /* 0x00000003000075a7 */ /* 0x0022a400080011ff */
[----:B--2---:R-:W-:Y:S05]  /*9d40*/  @!P0 NANOSLEEP.SYNCS 0x989680 ;  /* 0x009896800000895d */ /* 0x004fea0003900000 */
[----:B------:R-:W2:Y:S02]  /*9d50*/  @!P0 SYNCS.PHASECHK.TRANS64 P0, [R0+URZ], R3 ;  /* 0x00000003000085a7 */ /* 0x000ea400080010ff */
[----:B--2---:R-:W-:Y:S05]  /*9d60*/  @!P0 BRA `(.L_x_255) ;  /* 0xfffffffc00f08947 */ /* 0x004fea000383ffff */
[----:B------:R-:W-:Y:S05]  /*9d70*/  BRA `(.L_x_256) ;  /* 0xffffffa800d07947 */ /* 0x000fea000383ffff */
.L_x_94:
[----:B------:R-:W-:-:S07]  /*9d80*/  MOV R0, UR5 ;  /* 0x0000000500007c02 */ /* 0x000fce0008000f00 */
.L_x_257:
[----:B-1----:R1:W2:Y:S02]  /*9d90*/  SYNCS.PHASECHK.TRANS64.TRYWAIT P0, [R0+URZ], R3 ;  /* 0x00000003000075a7 */ /* 0x0022a400080011ff */
[----:B--2---:R-:W-:Y:S05]  /*9da0*/  @!P0 NANOSLEEP.SYNCS 0x989680 ;  /* 0x009896800000895d */ /* 0x004fea0003900000 */
[----:B------:R-:W2:Y:S02]  /*9db0*/  @!P0 SYNCS.PHASECHK.TRANS64 P0, [R0+URZ], R3 ;  /* 0x00000003000085a7 */ /* 0x000ea400080010ff */
[----:B--2---:R-:W-:Y:S05]  /*9dc0*/  @!P0 BRA `(.L_x_257) ;  /* 0xfffffffc00f08947 */ /* 0x004fea000383ffff */
[----:B------:R-:W-:Y:S05]  /*9dd0*/  BRA `(.L_x_258) ;  /* 0xffffffa800dc7947 */ /* 0x000fea000383ffff */
.L_x_95:
[----:B------:R-:W-:-:S07]  /*9de0*/  MOV R0, UR5 ;  /* 0x0000000500007c02 */ /* 0x000fce0008000f00 */
.L_x_259:
[----:B-1----:R1:W2:Y:S02]  /*9df0*/  SYNCS.PHASECHK.TRANS64.TRYWAIT P0, [R0+URZ], R3 ;  /* 0x00000003000075a7 */ /* 0x0022a400080011ff */
[----:B--2---:R-:W-:Y:S05]  /*9e00*/  @!P0 NANOSLEEP.SYNCS 0x989680 ;  /* 0x009896800000895d */ /* 0x004fea0003900000 */
[----:B------:R-:W2:Y:S02]  /*9e10*/  @!P0 SYNCS.PHASECHK.TRANS64 P0, [R0+URZ], R3 ;  /* 0x00000003000085a7 */ /* 0x000ea400080010ff */
[----:B--2---:R-:W-:Y:S05]  /*9e20*/  @!P0 BRA `(.L_x_259) ;  /* 0xfffffffc00f08947 */ /* 0x004fea000383ffff */
[----:B------:R-:W-:Y:S05]  /*9e30*/  BRA `(.L_x_260) ;  /* 0xffffffa800e87947 */ /* 0x000fea000383ffff */
.L_x_96:
[----:B------:R-:W-:-:S07]  /*9e40*/  MOV R0, UR5 ;  /* 0x0000000500007c02 */ /* 0x000fce0008000f00 */
.L_x_261:
[----:B-1----:R1:W2:Y:S02]  /*9e50*/  SYNCS.PHASECHK.TRANS64.TRYWAIT P0, [R0+URZ], R3 ;  /* 0x00000003000075a7 */ /* 0x0022a400080011ff */
[----:B--2---:R-:W-:Y:S05]  /*9e60*/  @!P0 NANOSLEEP.SYNCS 0x989680 ;  /* 0x009896800000895d */ /* 0x004fea0003900000 */
[----:B------:R-:W2:Y:S02]  /*9e70*/  @!P0 SYNCS.PHASECHK.TRANS64 P0, [R0+URZ], R3 ;  /* 0x00000003000085a7 */ /* 0x000ea400080010ff */
[----:B--2---:R-:W-:Y:S05]  /*9e80*/  @!P0 BRA `(.L_x_261) ;  /* 0xfffffffc00f08947 */ /* 0x004fea000383ffff */
[----:B------:R-:W-:Y:S05]  /*9e90*/  BRA `(.L_x_262) ;  /* 0xffffffa800f47947 */ /* 0x000fea000383ffff */
.L_x_99:
[----:B-1----:R1:W2:Y:S02]  /*9ea0*/  SYNCS.PHASECHK.TRANS64.TRYWAIT P0, [R2+URZ+0x3e0], R4 ;  /* 0x0003e004020075a7 */ /* 0x0022a400080011ff */
[----:B--2---:R-:W-:Y:S05]  /*9eb0*/  @!P0 NANOSLEEP.SYNCS 0x989680 ;  /* 0x009896800000895d */ /* 0x004fea0003900000 */
[----:B------:R-:W2:Y:S02]  /*9ec0*/  @!P0 SYNCS.PHASECHK.TRANS64 P0, [R2+URZ+0x3e0], R4 ;  /* 0x0003e004020085a7 */ /* 0x000ea400080010ff */
[----:B--2---:R-:W-:Y:S05]  /*9ed0*/  @!P0 BRA `(.L_x_99) ;  /* 0xfffffffc00f08947 */ /* 0x004fea000383ffff */
[----:B------:R-:W-:Y:S05]  /*9ee0*/  BRA `(.L_x_263) ;  /* 0xffffffac00507947 */ /* 0x000fea000383ffff */
.L_x_100:
[----:B------:R-:W-:-:S07]  /*9ef0*/  MOV R2, UR4 ;  /* 0x0000000400027c02 */ /* 0x000fce0008000f00 */
.L_x_264:
[----:B-1----:R1:W2:Y:S02]  /*9f00*/  SYNCS.PHASECHK.TRANS64.TRYWAIT P0, [R2+URZ+0x390], R5 ;  /* 0x00039005020075a7 */ /* 0x0022a400080011ff */
[----:B--2---:R-:W-:Y:S05]  /*9f10*/  @!P0 NANOSLEEP.SYNCS 0x989680 ;  /* 0x009896800000895d */ /* 0x004fea0003900000 */
[----:B------:R-:W2:Y:S02]  /*9f20*/  @!P0 SYNCS.PHASECHK.TRANS64 P0, [R2+URZ+0x390], R5 ;  /* 0x00039005020085a7 */ /* 0x000ea400080010ff */
[----:B--2---:R-:W-:Y:S05]  /*9f30*/  @!P0 BRA `(.L_x_264) ;  /* 0xfffffffc00f08947 */ /* 0x004fea000383ffff */
[----:B------:R-:W-:Y:S05]  /*9f40*/  BRA `(.L_x_265) ;  /* 0xffffffac00607947 */ /* 0x000fea000383ffff */
.L_x_101:
[----:B-1----:R1:W2:Y:S02]  /*9f50*/  SYNCS.PHASECHK.TRANS64.TRYWAIT P1, [R2+URZ+0x380], R4 ;  /* 0x00038004020075a7 */ /* 0x0022a400080211ff */
[----:B--2---:R-:W-:Y:S05]  /*9f60*/  @!P1 NANOSLEEP.SYNCS 0x989680 ;  /* 0x009896800000995d */ /* 0x004fea0003900000 */
[----:B------:R-:W2:Y:S02]  /*9f70*/  @!P1 SYNCS.PHASECHK.TRANS64 P1, [R2+URZ+0x380], R4 ;  /* 0x00038004020095a7 */ /* 0x000ea400080210ff */
[----:B--2---:R-:W-:Y:S05]  /*9f80*/  @!P1 BRA `(.L_x_101) ;  /* 0xfffffffc00f09947 */ /* 0x004fea000383ffff */
[----:B------:R-:W-:Y:S05]  /*9f90*/  BRA `(.L_x_266) ;  /* 0xffffffac00907947 */ /* 0x000fea000383ffff */
.L_x_104:
[----:B------:R-:W-:-:S07]  /*9fa0*/  MOV R0, UR4 ;  /* 0x0000000400007c02 */ /* 0x000fce0008000f00 */
.L_x_267:
[----:B-1----:R1:W2:Y:S02]  /*9fb0*/  SYNCS.PHASECHK.TRANS64.TRYWAIT P0, [R0+URZ+0x390], R2 ;  /* 0x00039002000075a7 */ /* 0x0022a400080011ff */
[----:B--2---:R-:W-:Y:S05]  /*9fc0*/  @!P0 NANOSLEEP.SYNCS 0x989680 ;  /* 0x009896800000895d */ /* 0x004fea0003900000 */
[----:B------:R-:W2:Y:S02]  /*9fd0*/  @!P0 SYNCS.PHASECHK.TRANS64 P0, [R0+URZ+0x390], R2 ;  /* 0x00039002000085a7 */ /* 0x000ea400080010ff */
[----:B--2---:R-:W-:Y:S05]  /*9fe0*/  @!P0 BRA `(.L_x_267) ;  /* 0xfffffffc00f08947 */ /* 0x004fea000383ffff */
[----:B------:R-:W-:Y:S05]  /*9ff0*/  BRA `(.L_x_103) ;  /* 0xffffffac00e47947 */ /* 0x000fea000383ffff */
.L_x_111:
[----:B-1----:R1:W2:Y:S02]  /*a000*/  SYNCS.PHASECHK.TRANS64.TRYWAIT P1, [R0+URZ+0x380], R2 ;  /* 0x00038002000075a7 */ /* 0x0022a400080211ff */
[----:B--2---:R-:W-:Y:S05]  /*a010*/  @!P1 NANOSLEEP.SYNCS 0x989680 ;  /* 0x009896800000995d */ /* 0x004fea0003900000 */
[----:B------:R-:W2:Y:S02]  /*a020*/  @!P1 SYNCS.PHASECHK.TRANS64 P1, [R0+URZ+0x380], R2 ;  /* 0x00038002000095a7 */ /* 0x000ea400080210ff */
[----:B--2---:R-:W-:Y:S05]  /*a030*/  @!P1 BRA `(.L_x_111) ;  /* 0xfffffffc00f09947 */ /* 0x004fea000383ffff */
[----:B------:R-:W-:Y:S05]  /*a040*/  BRA `(.L_x_268) ;  /* 0xffffffb400407947 */ /* 0x000fea000383ffff */
.L_x_112:
[----:B------:R-:W-:-:S07]  /*a050*/  MOV R2, UR19 ;  /* 0x0000001300027c02 */ /* 0x000fce0008000f00 */
.L_x_269:
[----:B-1----:R1:W2:Y:S02]  /*a060*/  SYNCS.PHASECHK.TRANS64.TRYWAIT P0, [R2+URZ+0x3c0], R0 ;  /* 0x0003c000020075a7 */ /* 0x0022a400080011ff */
[----:B--2---:R-:W-:Y:S05]  /*a070*/  @!P0 NANOSLEEP.SYNCS 0x989680 ;  /* 0x009896800000895d */ /* 0x004fea0003900000 */
[----:B------:R-:W2:Y:S02]  /*a080*/  @!P0 SYNCS.PHASECHK.TRANS64 P0, [R2+URZ+0x3c0], R0 ;  /* 0x0003c000020085a7 */ /* 0x000ea400080010ff */
[----:B--2---:R-:W-:Y:S05]  /*a090*/  @!P0 BRA `(.L_x_269) ;  /* 0xfffffffc00f08947 */ /* 0x004fea000383ffff */
[----:B------:R-:W-:Y:S05]  /*a0a0*/  BRA `(.L_x_270) ;  /* 0xffffffb400747947 */ /* 0x000fea000383ffff */
.L_x_115:
[----:B------:R-:W-:Y:S07]  /*a0b0*/  MOV R0, UR6 ;  /* 0x0000000600007c02 */ /* 0x000fee0008000f00 */
.L_x_271:
[----:B-1----:R1:W2:Y:S02]  /*a0c0*/  SYNCS.PHASECHK.TRANS64.TRYWAIT P0, [R0+URZ], R2 ;  /* 0x00000002000075a7 */ /* 0x0022a400080011ff */
[----:B--2---:R-:W-:Y:S05]  /*a0d0*/  @!P0 NANOSLEEP.SYNCS 0x989680 ;  /* 0x009896800000895d */ /* 0x004fea0003900000 */
[----:B------:R-:W2:Y:S02]  /*a0e0*/  @!P0 SYNCS.PHASECHK.TRANS64 P0, [R0+URZ], R2 ;  /* 0x00000002000085a7 */ /* 0x000ea400080010ff */
[----:B--2---:R-:W-:Y:S05]  /*a0f0*/  @!P0 BRA `(.L_x_271) ;  /* 0xfffffffc00f08947 */ /* 0x004fea000383ffff */
[----:B------:R-:W-:Y:S05]  /*a100*/  BRA `(.L_x_114) ;  /* 0xffffffb400ac7947 */ /* 0x000fea000383ffff */
.L_x_118:
[----:B------:R-:W-:-:S07]  /*a110*/  MOV R0, UR4 ;  /* 0x0000000400007c02 */ /* 0x000fce0008000f00 */
.L_x_272:
[----:B--2---:R2:W4:Y:S02]  /*a120*/  SYNCS.PHASECHK.TRANS64.TRYWAIT P0, [R0+URZ], R2 ;  /* 0x00000002000075a7 */ /* 0x00452400080011ff */
[----:B----4-:R-:W-:Y:S05]  /*a130*/  @!P0 NANOSLEEP.SYNCS 0x989680 ;  /* 0x009896800000895d */ /* 0x010fea0003900000 */
[----:B------:R-:W4:Y:S02]  /*a140*/  @!P0 SYNCS.PHASECHK.TRANS64 P0, [R0+URZ], R2 ;  /* 0x00000002000085a7 */ /* 0x000f2400080010ff */
[----:B----4-:R-:W-:Y:S05]  /*a150*/  @!P0 BRA `(.L_x_272) ;  /* 0xfffffffc00f08947 */ /* 0x010fea000383ffff */
[----:B------:R-:W-:Y:S05]  /*a160*/  BRA `(.L_x_273) ;  /* 0xffffffb8004c7947 */ /* 0x000fea000383ffff */
.L_x_119:
[----:B------:R-:W-:-:S07]  /*a170*/  MOV R0, UR5 ;  /* 0x0000000500007c02 */ /* 0x000fce0008000f00 */
.L_x_274:
[----:B-1----:R1:W2:Y:S02]  /*a180*/  SYNCS.PHASECHK.TRANS64.TRYWAIT P0, [R0+URZ], R3 ;  /* 0x00000003000075a7 */ /* 0x0022a400080011ff */
[----:B--2---:R-:W-:Y:S05]  /*a190*/  @!P0 NANOSLEEP.SYNCS 0x989680 ;  /* 0x009896800000895d */ /* 0x004fea0003900000 */
[----:B------:R-:W2:Y:S02]  /*a1a0*/  @!P0 SYNCS.PHASECHK.TRANS64 P0, [R0+URZ], R3 ;  /* 0x00000003000085a7 */ /* 0x000ea400080010ff */
[----:B--2---:R-:W-:Y:S05]  /*a1b0*/  @!P0 BRA `(.L_x_274) ;  /* 0xfffffffc00f08947 */ /* 0x004fea000383ffff */
[----:B------:R-:W-:Y:S05]  /*a1c0*/  BRA `(.L_x_275) ;  /* 0xffffffb800587947 */ /* 0x000fea000383ffff */
.L_x_120:
[----:B------:R-:W-:-:S07]  /*a1d0*/  MOV R0, UR5 ;  /* 0x0000000500007c02 */ /* 0x000fce0008000f00 */
.L_x_276:
[----:B-1----:R1:W2:Y:S02]  /*a1e0*/  SYNCS.PHASECHK.TRANS64.TRYWAIT P0, [R0+URZ], R3 ;  /* 0x00000003000075a7 */ /* 0x0022a400080011ff */
[----:B--2---:R-:W-:Y:S05]  /*a1f0*/  @!P0 NANOSLEEP.SYNCS 0x989680 ;  /* 0x009896800000895d */ /* 0x004fea0003900000 */
[----:B------:R-:W2:Y:S02]  /*a200*/  @!P0 SYNCS.PHASECHK.TRANS64 P0, [R0+URZ], R3 ;  /* 0x00000003000085a7 */ /* 0x000ea400080010ff */
[----:B--2---:R-:W-:Y:S05]  /*a210*/  @!P0 BRA `(.L_x_276) ;  /* 0xfffffffc00f08947 */ /* 0x004fea000383ffff */
[----:B------:R-:W-:Y:S05]  /*a220*/  BRA `(.L_x_277) ;  /* 0xffffffb800647947 */ /* 0x000fea000383ffff */
.L_x_121:
[----:B-1----:R-:W-:-:S07]  /*a230*/  MOV R0, UR4 ;  /* 0x0000000400007c02 */ /* 0x002fce0008000f00 */
.L_x_278:
[----:B-1----:R1:W2:Y:S02]  /*a240*/  SYNCS.PHASECHK.TRANS64.TRYWAIT P0, [R0+URZ], R2 ;  /* 0x00000002000075a7 */ /* 0x0022a400080011ff */
[----:B--2---:R-:W-:Y:S05]  /*a250*/  @!P0 NANOSLEEP.SYNCS 0x989680 ;  /* 0x009896800000895d */ /* 0x004fea0003900000 */
[----:B------:R-:W2:Y:S02]  /*a260*/  @!P0 SYNCS.PHASECHK.TRANS64 P0, [R0+URZ], R2 ;  /* 0x00000002000085a7 */ /* 0x000ea400080010ff */
[----:B--2---:R-:W-:Y:S05]  /*a270*/  @!P0 BRA `(.L_x_278) ;  /* 0xfffffffc00f08947 */ /* 0x004fea000383ffff */
[----:B------:R-:W-:Y:S05]  /*a280*/  BRA `(.L_x_279) ;  /* 0xffffffb800707947 */ /* 0x000fea000383ffff */
.L_x_126:
[----:B--2---:R2:W3:Y:S02]  /*a290*/  SYNCS.PHASECHK.TRANS64.TRYWAIT P0, [R12+URZ+0x380], R0 ;  /* 0x000380000c0075a7 */ /* 0x0044e400080011ff */
[----:B---3--:R-:W-:Y:S05]  /*a2a0*/  @!P0 NANOSLEEP.SYNCS 0x989680 ;  /* 0x009896800000895d */ /* 0x008fea0003900000 */
[----:B------:R-:W3:Y:S02]  /*a2b0*/  @!P0 SYNCS.PHASECHK.TRANS64 P0, [R12+URZ+0x380], R0 ;  /* 0x000380000c0085a7 */ /* 0x000ee400080010ff */
[----:B---3--:R-:W-:Y:S05]  /*a2c0*/  @!P0 BRA `(.L_x_126) ;  /* 0xfffffffc00f08947 */ /* 0x008fea000383ffff */
[----:B------:R-:W-:Y:S05]  /*a2d0*/  BRA `(.L_x_280) ;  /* 0xffffffbc00847947 */ /* 0x000fea000383ffff */
.L_x_129:
[----:B-1----:R-:W-:Y:S07]  /*a2e0*/  MOV R0, UR17 ;  /* 0x0000001100007c02 */ /* 0x002fee0008000f00 */
.L_x_281:
[----:B-1----:R1:W2:Y:S02]  /*a2f0*/  SYNCS.PHASECHK.TRANS64.TRYWAIT P2, [R0+URZ+0x378], R8 ;  /* 0x00037808000075a7 */ /* 0x0022a400080411ff */
[----:B--2---:R-:W-:Y:S05]  /*a300*/  @!P2 NANOSLEEP.SYNCS 0x989680 ;  /* 0x009896800000a95d */ /* 0x004fea0003900000 */
[----:B------:R-:W2:Y:S02]  /*a310*/  @!P2 SYNCS.PHASECHK.TRANS64 P2, [R0+URZ+0x378], R8 ;  /* 0x000378080000a5a7 */ /* 0x000ea400080410ff */
[----:B--2---:R-:W-:Y:S05]  /*a320*/  @!P2 BRA `(.L_x_281) ;  /* 0xfffffffc00f0a947 */ /* 0x004fea000383ffff */
[----:B------:R-:W-:Y:S05]  /*a330*/  BRA `(.L_x_128) ;  /* 0xffffffc000e47947 */ /* 0x000fea000383ffff */
.L_x_132:
[----:B-1----:R-:W-:Y:S07]  /*a340*/  MOV R0, UR17 ;  /* 0x0000001100007c02 */ /* 0x002fee0008000f00 */
.L_x_282:
[----:B-1----:R1:W2:Y:S02]  /*a350*/  SYNCS.PHASECHK.TRANS64.TRYWAIT P0, [R0+URZ+0x368], R6 ;  /* 0x00036806000075a7 */ /* 0x0022a400080011ff */
[----:B--2---:R-:W-:Y:S05]  /*a360*/  @!P0 NANOSLEEP.SYNCS 0x989680 ;  /* 0x009896800000895d */ /* 0x004fea0003900000 */
[----:B------:R-:W2:Y:S02]  /*a370*/  @!P0 SYNCS.PHASECHK.TRANS64 P0, [R0+URZ+0x368], R6 ;  /* 0x00036806000085a7 */ /* 0x000ea400080010ff */
[----:B--2---:R-:W-:Y:S05]  /*a380*/  @!P0 BRA `(.L_x_282) ;  /* 0xfffffffc00f08947 */ /* 0x004fea000383ffff */
[----:B------:R-:W-:Y:S05]  /*a390*/  BRA `(.L_x_283) ;  /* 0xffffffc400347947 */ /* 0x000fea000383ffff */
.L_x_135:
[----:B---3--:R3:W1:Y:S02]  /*a3a0*/  SYNCS.PHASECHK.TRANS64.TRYWAIT P0, [R3+URZ+0x380], R0 ;  /* 0x00038000030075a7 */ /* 0x00866400080011ff */
[----:B-1----:R-:W-:Y:S05]  /*a3b0*/  @!P0 NANOSLEEP.SYNCS 0x989680 ;  /* 0x009896800000895d */ /* 0x002fea0003900000 */
[----:B------:R-:W1:Y:S02]  /*a3c0*/  @!P0 SYNCS.PHASECHK.TRANS64 P0, [R3+URZ+0x380], R0 ;  /* 0x00038000030085a7 */ /* 0x000e6400080010ff */
[----:B-1----:R-:W-:Y:S05]  /*a3d0*/  @!P0 BRA `(.L_x_135) ;  /* 0xfffffffc00f08947 */ /* 0x002fea000383ffff */
[----:B------:R-:W-:Y:S05]  /*a3e0*/  BRA `(.L_x_284) ;  /* 0xffffffc8007c7947 */ /* 0x000fea000383ffff */
.L_x_146:
[----:B-1----:R-:W-:Y:S04]  /*a3f0*/  MOV R0, UR44 ;  /* 0x0000002c00007c02 */ /* 0x002fe80008000f00 */
[----:B------:R1:W2:Y:S03]  /*a400*/  SYNCS.PHASECHK.TRANS64.TRYWAIT P1, [R0+URZ+0x360], R4 ;  /* 0x00036004000075a7 */ /* 0x0002a600080211ff */
[----:B--2---:R-:W-:Y:S05]  /*a410*/  @!P1 NANOSLEEP.SYNCS 0x989680 ;  /* 0x009896800000995d */ /* 0x004fea0003900000 */
[----:B------:R-:W2:Y:S02]  /*a420*/  @!P1 SYNCS.PHASECHK.TRANS64 P1, [R0+URZ+0x360], R4 ;  /* 0x00036004000095a7 */ /* 0x000ea400080210ff */
[----:B--2---:R-:W-:Y:S05]  /*a430*/  @!P1 BRA `(.L_x_146) ;  /* 0xfffffffc00ec9947 */ /* 0x004fea000383ffff */
[----:B------:R-:W-:Y:S05]  /*a440*/  BRA `(.L_x_145) ;  /* 0xffffffd400cc7947 */ /* 0x000fea000383ffff */
.L_x_148:
[----:B------:R1:W1:Y:S02]  /*a450*/  SYNCS.PHASECHK.TRANS64.TRYWAIT P1, [R16+URZ+0x3a0], R3 ;  /* 0x0003a003100075a7 */ /* 0x00026400080211ff */
[----:B-1----:R-:W-:Y:S05]  /*a460*/  @!P1 NANOSLEEP.SYNCS 0x989680 ;  /* 0x009896800000995d */ /* 0x002fea0003900000 */
[----:B------:R-:W1:Y:S02]  /*a470*/  @!P1 SYNCS.PHASECHK.TRANS64 P1, [R16+URZ+0x3a0], R3 ;  /* 0x0003a003100095a7 */ /* 0x000e6400080210ff */
[----:B-1----:R-:W-:Y:S05]  /*a480*/  @!P1 BRA `(.L_x_148) ;  /* 0xfffffffc00f09947 */ /* 0x002fea000383ffff */
[----:B------:R-:W-:Y:S05]  /*a490*/  BRA `(.L_x_147) ;  /* 0xffffffd800087947 */ /* 0x000fea000383ffff */
        .weak           $__internal_0_$__cuda_sm10x_tcgen05_guardrail_trap_col_being_dealloced_not_returned_by_alloc
        .type           $__internal_0_$__cuda_sm10x_tcgen05_guardrail_trap_col_being_dealloced_not_returned_by_alloc,@function
        .size           $__internal_0_$__cuda_sm10x_tcgen05_guardrail_trap_col_being_dealloced_not_returned_by_alloc,($__internal_1_$__cuda_sm10x_tcgen05_guardrail_trap_phase_invalid_during_alloc - $__internal_0_$__cuda_sm10x_tcgen05_guardrail_trap_col_being_dealloced_not_returned_by_alloc)
$__internal_0_$__cuda_sm10x_tcgen05_guardrail_trap_col_being_dealloced_not_returned_by_alloc:
[----:B------:R-:W-:Y:S05]  /*a4a0*/  BPT.TRAP 0x1 ;  /* 0x000000040000795c */ /* 0x000fea0000300000 */
[----:B------:R-:W-:-:S04]  /*a4b0*/  HFMA2 R3, -RZ, RZ, 0, 0 ;  /* 0x00000000ff037431 */ /* 0x000fc800000001ff */
[----:B------:R-:W-:Y:S05]  /*a4c0*/  RET.REL.NODEC R2 `(_ZN7cutlass13device_kernelINS_4gemm6kernel13GemmUniversalIN4cute5tupleIJiiiiEEENS1_10collective13CollectiveMmaINS1_35MainloopSm100TmaUmmaWarpSpecializedILi54ELi2ELi4ENS5_IJNS4_1CILi1EEENSA_ILi2EEESB_EEEEENS5_IJNSA_ILi64EEESF_NSA_ILi32EEEEEEaNS5_IJlSB_lEEEaSI_NS4_8TiledMMAINS4_8MMA_AtomIJNS4_15SM100_MMA_S8_SSIaaiLi64ELi64ELNS4_4UMMA5MajorE0ELSN_0ELNSM_8SaturateE0EEEEEENS4_6LayoutINS5_IJSB_SB_SB_EEENS5_IJNSA_ILi0EEEST_ST_EEEEENS5_IJNS4_10UnderscoreESW_SW_EEEEENS4_23SM90_TMA_LOAD_MULTICASTENS4_14ComposedLayoutINS4_7SwizzleILi1ELi4ELi3EEENS4_18smem_ptr_flag_bitsILi8EEENSR_INS5_IJNSA_ILi8EEESG_EEENS5_IJSG_SB_EEEEEEEvNS4_8identityENS4_13SM90_TMA_LOADES19_vS1A_EENS_8epilogue10collective18CollectiveEpilogueINS1D_23Sm100TmaWarpSpecializedILi1ELi1ELi32ELb0ELb0EEEJSH_NS5_IJNSR_ISF_SB_EES1I_EEEaSI_aSI_NS1D_6fusion15FusionCallbacksIS1H_NS1K_17LinearCombinationIaiaiLNS_15FloatRoundStyleE2EEESH_S1J_JEEENS4_5SM1004TMEM4LOAD26SM100_TMEM_LOAD_16dp32b32xES1B_NS10_INS11_ILi2ELi4ELi3EEES14_NSR_INS5_IJS15_SF_EEENS5_IJSF_SB_EEEEEEENS4_39AutoVectorizingCopyWithAssumedAlignmentILi128EEENS4_14SM90_TMA_STOREES1Y_S20_S20_EEEvvEEEEvNT_6ParamsE) ;  /* 0xffffff5802cc7950 */ /* 0x000fea0003c3ffff */
        .weak           $__internal_1_$__cuda_sm10x_tcgen05_guardrail_trap_phase_invalid_during_alloc
        .type           $__internal_1_$__cuda_sm10x_tcgen05_guardrail_trap_phase_invalid_during_alloc,@function
        .size           $__internal_1_$__cuda_sm10x_tcgen05_guardrail_trap_phase_invalid_during_alloc,($__internal_2_$__cuda_sm10x_tcgen05_guardrail_trap_unallocated_columns_being_dealloced - $__internal_1_$__cuda_sm10x_tcgen05_guardrail_trap_phase_invalid_during_alloc)
$__internal_1_$__cuda_sm10x_tcgen05_guardrail_trap_phase_invalid_during_alloc:
[----:B------:R-:W-:Y:S05]  /*a4d0*/  BPT.TRAP 0x1 ;  /* 0x000000040000795c */ /* 0x000fea0000300000 */
[----:B------:R-:W-:-:S04]  /*a4e0*/  MOV R5, 0x0 ;  /* 0x0000000000057802 */ /* 0x000fc80000000f00 */
[----:B------:R-:W-:Y:S05]  /*a4f0*/  RET.REL.NODEC R4 `(_ZN7cutlass13device_kernelINS_4gemm6kernel13GemmUniversalIN4cute5tupleIJiiiiEEENS1_10collective13CollectiveMmaINS1_35MainloopSm100TmaUmmaWarpSpecializedILi54ELi2ELi4ENS5_IJNS4_1CILi1EEENSA_ILi2EEESB_EEEEENS5_IJNSA_ILi64EEESF_NSA_ILi32EEEEEEaNS5_IJlSB_lEEEaSI_NS4_8TiledMMAINS4_8MMA_AtomIJNS4_15SM100_MMA_S8_SSIaaiLi64ELi64ELNS4_4UMMA5MajorE0ELSN_0ELNSM_8SaturateE0EEEEEENS4_6LayoutINS5_IJSB_SB_SB_EEENS5_IJNSA_ILi0EEEST_ST_EEEEENS5_IJNS4_10UnderscoreESW_SW_EEEEENS4_23SM90_TMA_LOAD_MULTICASTENS4_14ComposedLayoutINS4_7SwizzleILi1ELi4ELi3EEENS4_18smem_ptr_flag_bitsILi8EEENSR_INS5_IJNSA_ILi8EEESG_EEENS5_IJSG_SB_EEEEEEEvNS4_8identityENS4_13SM90_TMA_LOADES19_vS1A_EENS_8epilogue10collective18CollectiveEpilogueINS1D_23Sm100TmaWarpSpecializedILi1ELi1ELi32ELb0ELb0EEEJSH_NS5_IJNSR_ISF_SB_EES1I_EEEaSI_aSI_NS1D_6fusion15FusionCallbacksIS1H_NS1K_17LinearCombinationIaiaiLNS_15FloatRoundStyleE2EEESH_S1J_JEEENS4_5SM1004TMEM4LOAD26SM100_TMEM_LOAD_16dp32b32xES1B_NS10_INS11_ILi2ELi4ELi3EEES14_NSR_INS5_IJS15_SF_EEENS5_IJSF_SB_EEEEEEENS4_39AutoVectorizingCopyWithAssumedAlignmentILi128EEENS4_14SM90_TMA_STOREES1Y_S20_S20_EEEvvEEEEvNT_6ParamsE) ;  /* 0xffffff5804c07950 */ /* 0x000fea0003c3ffff */
        .weak           $__internal_2_$__cuda_sm10x_tcgen05_guardrail_trap_unallocated_columns_being_dealloced
        .type           $__internal_2_$__cuda_sm10x_tcgen05_guardrail_trap_unallocated_columns_being_dealloced,@function
        .size           $__internal_2_$__cuda_sm10x_tcgen05_guardrail_trap_unallocated_columns_being_dealloced,(.L_x_286 - $__internal_2_$__cuda_sm10x_tcgen05_guardrail_trap_unallocated_columns_being_dealloced)
$__internal_2_$__cuda_sm10x_tcgen05_guardrail_trap_unallocated_columns_being_dealloced:
[----:B------:R-:W-:Y:S05]  /*a500*/  BPT.TRAP 0x1 ;  /* 0x000000040000795c */ /* 0x000fea0000300000 */
[----:B------:R-:W-:-:S04]  /*a510*/  HFMA2 R3, -RZ, RZ, 0, 0 ;  /* 0x00000000ff037431 */ /* 0x000fc800000001ff */
[----:B------:R-:W-:Y:S05]  /*a520*/  RET.REL.NODEC R2 `(_ZN7cutlass13device_kernelINS_4gemm6kernel13GemmUniversalIN4cute5tupleIJiiiiEEENS1_10collective13CollectiveMmaINS1_35MainloopSm100TmaUmmaWarpSpecializedILi54ELi2ELi4ENS5_IJNS4_1CILi1EEENSA_ILi2EEESB_EEEEENS5_IJNSA_ILi64EEESF_NSA_ILi32EEEEEEaNS5_IJlSB_lEEEaSI_NS4_8TiledMMAINS4_8MMA_AtomIJNS4_15SM100_MMA_S8_SSIaaiLi64ELi64ELNS4_4UMMA5MajorE0ELSN_0ELNSM_8SaturateE0EEEEEENS4_6LayoutINS5_IJSB_SB_SB_EEENS5_IJNSA_ILi0EEEST_ST_EEEEENS5_IJNS4_10UnderscoreESW_SW_EEEEENS4_23SM90_TMA_LOAD_MULTICASTENS4_14ComposedLayoutINS4_7SwizzleILi1ELi4ELi3EEENS4_18smem_ptr_flag_bitsILi8EEENSR_INS5_IJNSA_ILi8EEESG_EEENS5_IJSG_SB_EEEEEEEvNS4_8identityENS4_13SM90_TMA_LOADES19_vS1A_EENS_8epilogue10collective18CollectiveEpilogueINS1D_23Sm100TmaWarpSpecializedILi1ELi1ELi32ELb0ELb0EEEJSH_NS5_IJNSR_ISF_SB_EES1I_EEEaSI_aSI_NS1D_6fusion15FusionCallbacksIS1H_NS1K_17LinearCombinationIaiaiLNS_15FloatRoundStyleE2EEESH_S1J_JEEENS4_5SM1004TMEM4LOAD26SM100_TMEM_LOAD_16dp32b32xES1B_NS10_INS11_ILi2ELi4ELi3EEES14_NSR_INS5_IJS15_SF_EEENS5_IJSF_SB_EEEEEEENS4_39AutoVectorizingCopyWithAssumedAlignmentILi128EEENS4_14SM90_TMA_STOREES1Y_S20_S20_EEEvvEEEEvNT_6ParamsE) ;  /* 0xffffff5802b47950 */ /* 0x000fea0003c3ffff */
.L_x_285:
[----:B------:R-:W-:-:S00]  /*a530*/  BRA `(.L_x_285) ;  /* 0xfffffffc00fc7947 */ /* 0x000fc0000383ffff */
[----:B------:R-:W-:-:S00]  /*a540*/  NOP ;  /* 0x0000000000007918 */ /* 0x000fc00000000000 */
        /* <DEDUP_REMOVED lines=11> */
.L_x_286:


//--------------------- .nv.global.init           --------------------------
	.section	.nv.global.init,"aw",@progbits
.nv.global.init:
	.type		$str$27,@object
	.size		$str$27,($str$28 - $str$27)
$str$27:
        /*0000*/ 	.byte	0x28, 0x61, 0x64, 0x64, 0x72, 0x65, 0x73, 0x73, 0x20, 0x26, 0x20, 0x6d, 0x61, 0x73, 0x6b, 0x29
        /*0010*/ 	.byte	0x20, 0x3d, 0x3d, 0x20, 0x30, 0x00
	.type		$str$28,@object
	.size		$str$28,($str$26 - $str$28)
$str$28:
        /*0016*/ 	.byte	0x2f, 0x74, 0x6d, 0x70, 0x2f, 0x63, 0x75, 0x74, 0x6c, 0x61, 0x73, 0x73, 0x5f, 0x73, 0x77, 0x65
        /*0026*/ 	.byte	0x65, 0x70, 0x5f, 0x73, 0x72, 0x63, 0x2f, 0x69, 0x6e, 0x63, 0x6c, 0x75, 0x64, 0x65, 0x2f, 0x63
        /*0036*/ 	.byte	0x75, 0x74, 0x65, 0x2f, 0x70, 0x6f, 0x69, 0x6e, 0x74, 0x65, 0x72, 0x5f, 0x66, 0x6c, 0x61, 0x67
        /*0046*/ 	.byte	0x67, 0x65, 0x64, 0x2e, 0x68, 0x70, 0x70, 0x00
	.type		$str$26,@object
	.size		$str$26,($str$25 - $str$26)
$str$26:
        /*004e*/ 	.byte	0x2f, 0x74, 0x6d, 0x70, 0x2f, 0x63, 0x75, 0x74, 0x6c, 0x61, 0x73, 0x73, 0x5f, 0x73, 0x77, 0x65
        /*005e*/ 	.byte	0x65, 0x70, 0x5f, 0x73, 0x72, 0x63, 0x2f, 0x69, 0x6e, 0x63, 0x6c, 0x75, 0x64, 0x65, 0x2f, 0x63
        /*006e*/ 	.byte	0x75, 0x74, 0x65, 0x2f, 0x61, 0x74, 0x6f, 0x6d, 0x2f, 0x63, 0x6f, 0x70, 0x79, 0x5f, 0x74, 0x72
        /*007e*/ 	.byte	0x61, 0x69, 0x74, 0x73, 0x5f, 0x73, 0x6d, 0x31, 0x30, 0x30, 0x2e, 0x68, 0x70, 0x70, 0x00
	.type		$str$25,@object
	.size		$str$25,(__unnamed_1 - $str$25)
$str$25:
        /*008d*/ 	.byte	0x28, 0x28, 0x75, 0x69, 0x6e, 0x74, 0x33, 0x32, 0x5f, 0x74, 0x28, 0x74, 0x68, 0x72, 0x65, 0x61
        /*009d*/ 	.byte	0x64, 0x49, 0x64, 0x78, 0x2e, 0x78, 0x29, 0x20, 0x2f, 0x20, 0x33, 0x32, 0x29, 0x20, 0x25, 0x20
        /*00ad*/ 	.byte	0x34, 0x29, 0x20, 0x3d, 0x3d, 0x20, 0x28, 0x28, 0x28, 0x74, 0x6d, 0x65, 0x6d, 0x5f, 0x61, 0x64
        /*00bd*/ 	.byte	0x64, 0x72, 0x20, 0x3e, 0x3e, 0x20, 0x31, 0x36, 0x29, 0x20, 0x2f, 0x20, 0x33, 0x32, 0x29, 0x20
        /*00cd*/ 	.byte	0x25, 0x20, 0x34, 0x29, 0x00
	.type		__unnamed_1,@object
	.size		__unnamed_1,(__unnamed_2 - __unnamed_1)
__unnamed_1:
        /*00d2*/ 	.byte	0x61, 0x75, 0x74, 0x6f, 0x20, 0x63, 0x75, 0x74, 0x65, 0x3a, 0x3a, 0x61, 0x73, 0x5f, 0x70, 0x6f
        /* <DEDUP_REMOVED lines=24> */
        /*0262*/ 	.byte	0x00
	.type		__unnamed_2,@object
	.size		__unnamed_2,(.L_2 - __unnamed_2)
__unnamed_2:
        /* <DEDUP_REMOVED lines=41> */
.L_2:


//--------------------- .nv.shared._ZN7cutlass13device_kernelINS_4gemm6kernel13GemmUniversalIN4cute5tupleIJiiiiEEENS1_10collective13CollectiveMmaINS1_35MainloopSm100TmaUmmaWarpSpecializedILi54ELi2ELi4ENS5_IJNS4_1CILi1EEENSA_ILi2EEESB_EEEEENS5_IJNSA_ILi64EEESF_NSA_ILi32EEEEEEaNS5_IJlSB_lEEEaSI_NS4_8TiledMMAINS4_8MMA_AtomIJNS4_15SM100_MMA_S8_SSIaaiLi64ELi64ELNS4_4UMMA5MajorE0ELSN_0ELNSM_8SaturateE0EEEEEENS4_6LayoutINS5_IJSB_SB_SB_EEENS5_IJNSA_ILi0EEEST_ST_EEEEENS5_IJNS4_10UnderscoreESW_SW_EEEEENS4_23SM90_TMA_LOAD_MULTICASTENS4_14ComposedLayoutINS4_7SwizzleILi1ELi4ELi3EEENS4_18smem_ptr_flag_bitsILi8EEENSR_INS5_IJNSA_ILi8EEESG_EEENS5_IJSG_SB_EEEEEEEvNS4_8identityENS4_13SM90_TMA_LOADES19_vS1A_EENS_8epilogue10collective18CollectiveEpilogueINS1D_23Sm100TmaWarpSpecializedILi1ELi1ELi32ELb0ELb0EEEJSH_NS5_IJNSR_ISF_SB_EES1I_EEEaSI_aSI_NS1D_6fusion15FusionCallbacksIS1H_NS1K_17LinearCombinationIaiaiLNS_15FloatRoundStyleE2EEESH_S1J_JEEENS4_5SM1004TMEM4LOAD26SM100_TMEM_LOAD_16dp32b32xES1B_NS10_INS11_ILi2ELi4ELi3EEES14_NSR_INS5_IJS15_SF_EEENS5_IJSF_SB_EEEEEEENS4_39AutoVectorizingCopyWithAssumedAlignmentILi128EEENS4_14SM90_TMA_STOREES1Y_S20_S20_EEEvvEEEEvNT_6ParamsE --------------------------
	.section	.nv.shared._ZN7cutlass13device_kernelINS_4gemm6kernel13GemmUniversalIN4cute5tupleIJiiiiEEENS1_10collective13CollectiveMmaINS1_35MainloopSm100TmaUmmaWarpSpecializedILi54ELi2ELi4ENS5_IJNS4_1CILi1EEENSA_ILi2EEESB_EEEEENS5_IJNSA_ILi64EEESF_NSA_ILi32EEEEEEaNS5_IJlSB_lEEEaSI_NS4_8TiledMMAINS4_8MMA_AtomIJNS4_15SM100_MMA_S8_SSIaaiLi64ELi64ELNS4_4UMMA5MajorE0ELSN_0ELNSM_8SaturateE0EEEEEENS4_6LayoutINS5_IJSB_SB_SB_EEENS5_IJNSA_ILi0EEEST_ST_EEEEENS5_IJNS4_10UnderscoreESW_SW_EEEEENS4_23SM90_TMA_LOAD_MULTICASTENS4_14ComposedLayoutINS4_7SwizzleILi1ELi4ELi3EEENS4_18smem_ptr_flag_bitsILi8EEENSR_INS5_IJNSA_ILi8EEESG_EEENS5_IJSG_SB_EEEEEEEvNS4_8identityENS4_13SM90_TMA_LOADES19_vS1A_EENS_8epilogue10collective18CollectiveEpilogueINS1D_23Sm100TmaWarpSpecializedILi1ELi1ELi32ELb0ELb0EEEJSH_NS5_IJNSR_ISF_SB_EES1I_EEEaSI_aSI_NS1D_6fusion15FusionCallbacksIS1H_NS1K_17LinearCombinationIaiaiLNS_15FloatRoundStyleE2EEESH_S1J_JEEENS4_5SM1004TMEM4LOAD26SM100_TMEM_LOAD_16dp32b32xES1B_NS10_INS11_ILi2ELi4ELi3EEES14_NSR_INS5_IJS15_SF_EEENS5_IJSF_SB_EEEEEEENS4_39AutoVectorizingCopyWithAssumedAlignmentILi128EEENS4_14SM90_TMA_STOREES1Y_S20_S20_EEEvvEEEEvNT_6ParamsE,"aw",@nobits
	.sectionflags	@""
	.align	16
	.zero		1024


//--------------------- .nv.shared.reserved.0     --------------------------
	.section	.nv.shared.reserved.0,"aw",@nobits
	.weak		__nv_reservedSMEM_offset_0_alias
	.size		__nv_reservedSMEM_offset_0_alias, 0, 64
	.other		__nv_reservedSMEM_offset_0_alias,@"STO_CUDA_RESERVED_SHARED STV_DEFAULT"
__nv_reservedSMEM_offset_0_alias:
	.zero		0
.nv.shared.reserved.0:
	.zero		64
	.weak		__nv_reservedSMEM_tcgen05_partition
	.type		__nv_reservedSMEM_tcgen05_partition,@object
	.size		__nv_reservedSMEM_tcgen05_partition,(.L_0 - __nv_reservedSMEM_tcgen05_partition)
__nv_reservedSMEM_tcgen05_partition:
	.zero		32
.L_0:


//--------------------- .nv.global                --------------------------
	.section	.nv.global,"aw",@nobits
.nv.global:
	.type		_ZN39_INTERNAL_b733a541_4_k_cu_d32d4561_91304cute1_E,@object
	.size		_ZN39_INTERNAL_b733a541_4_k_cu_d32d4561_91304cute1_E,(_ZN39_INTERNAL_b733a541_4_k_cu_d32d4561_91304cuda3std3__45__cpo6cbeginE - _ZN39_INTERNAL_b733a541_4_k_cu_d32d4561_91304cute1_E)
_ZN39_INTERNAL_b733a541_4_k_cu_d32d4561_91304cute1_E:
	.zero		1
	.type		_ZN39_INTERNAL_b733a541_4_k_cu_d32d4561_91304cuda3std3__45__cpo6cbeginE,@object
	.size		_ZN39_INTERNAL_b733a541_4_k_cu_d32d4561_91304cuda3std3__45__cpo6cbeginE,(_ZN39_INTERNAL_b733a541_4_k_cu_d32d4561_91304cuda3std3__48in_placeE - _ZN39_INTERNAL_b733a541_4_k_cu_d32d4561_91304cuda3std3__45__cpo6cbeginE)
_ZN39_INTERNAL_b733a541_4_k_cu_d32d4561_91304cuda3std3__45__cpo6cbeginE:
	.zero		1
	.type		_ZN39_INTERNAL_b733a541_4_k_cu_d32d4561_91304cuda3std3__48in_placeE,@object
	.size		_ZN39_INTERNAL_b733a541_4_k_cu_d32d4561_91304cuda3std3__48in_placeE,(_ZN39_INTERNAL_b733a541_4_k_cu_d32d4561_91304cuda3std6ranges3__45__cpo9iter_moveE - _ZN39_INTERNAL_b733a541_4_k_cu_d32d4561_91304cuda3std3__48in_placeE)
_ZN39_INTERNAL_b733a541_4_k_cu_d32d4561_91304cuda3std3__48in_placeE:
	.zero		1
	.type		_ZN39_INTERNAL_b733a541_4_k_cu_d32d4561_91304cuda3std6ranges3__45__cpo9iter_moveE,@object
	.size		_ZN39_INTERNAL_b733a541_4_k_cu_d32d4561_91304cuda3std6ranges3__45__cpo9iter_moveE,(_ZN39_INTERNAL_b733a541_4_k_cu_d32d4561_91304cuda3std3__45__cpo5beginE - _ZN39_INTERNAL_b733a541_4_k_cu_d32d4561_91304cuda3std6ranges3__45__cpo9iter_moveE)
_ZN39_INTERNAL_b733a541_4_k_cu_d32d4561_91304cuda3std6ranges3__45__cpo9iter_moveE:
	.zero		1
	.type		_ZN39_INTERNAL_b733a541_4_k_cu_d32d4561_91304cuda3std3__45__cpo5beginE,@object
	.size		_ZN39_INTERNAL_b733a541_4_k_cu_d32d4561_91304cuda3std3__45__cpo5beginE,(_ZN39_INTERNAL_b733a541_4_k_cu_d32d4561_91304cuda3std3__441_GLOBAL__N__b733a541_4_k_cu_d32d4561_91306ignoreE - _ZN39_INTERNAL_b733a541_4_k_cu_d32d4561_91304cuda3std3__45__cpo5beginE)
_ZN39_INTERNAL_b733a541_4_k_cu_d32d4561_91304cuda3std3__45__cpo5beginE:
	.zero		1
	.type		_ZN39_INTERNAL_b733a541_4_k_cu_d32d4561_91304cuda3std3__441_GLOBAL__N__b733a541_4_k_cu_d32d4561_91306ignoreE,@object
	.size		_ZN39_INTERNAL_b733a541_4_k_cu_d32d4561_91304cuda3std3__441_GLOBAL__N__b733a541_4_k_cu_d32d4561_91306ignoreE,(_ZN39_INTERNAL_b733a541_4_k_cu_d32d4561_91304cute7productE - _ZN39_INTERNAL_b733a541_4_k_cu_d32d4561_91304cuda3std3__441_GLOBAL__N__b733a541_4_k_cu_d32d4561_91306ignoreE)
_ZN39_INTERNAL_b733a541_4_k_cu_d32d4561_91304cuda3std3__441_GLOBAL__N__b733a541_4_k_cu_d32d4561_91306ignoreE:
	.zero		1
	.type		_ZN39_INTERNAL_b733a541_4_k_cu_d32d4561_91304cute7productE,@object
	.size		_ZN39_INTERNAL_b733a541_4_k_cu_d32d4561_91304cute7productE,(_ZN39_INTERNAL_b733a541_4_k_cu_d32d4561_91304cuda3std3__45__cpo3endE - _ZN39_INTERNAL_b733a541_4_k_cu_d32d4561_91304cute7productE)
_ZN39_INTERNAL_b733a541_4_k_cu_d32d4561_91304cute7productE:
	.zero		1
	.type		_ZN39_INTERNAL_b733a541_4_k_cu_d32d4561_91304cuda3std3__45__cpo3endE,@object
	.size		_ZN39_INTERNAL_b733a541_4_k_cu_d32d4561_91304cuda3std3__45__cpo3endE,(_ZN39_INTERNAL_b733a541_4_k_cu_d32d4561_91304cuda3std3__419piecewise_constructE - _ZN39_INTERNAL_b733a541_4_k_cu_d32d4561_91304cuda3std3__45__cpo3endE)
_ZN39_INTERNAL_b733a541_4_k_cu_d32d4561_91304cuda3std3__45__cpo3endE:
	.zero		1
	.type		_ZN39_INTERNAL_b733a541_4_k_cu_d32d4561_91304cuda3std3__419piecewise_constructE,@object
	.size		_ZN39_INTERNAL_b733a541_4_k_cu_d32d4561_91304cuda3std3__419piecewise_constructE,(_ZN39_INTERNAL_b733a541_4_k_cu_d32d4561_91304cuda3std3__45__cpo4cendE - _ZN39_INTERNAL_b733a541_4_k_cu_d32d4561_91304cuda3std3__419piecewise_constructE)
_ZN39_INTERNAL_b733a541_4_k_cu_d32d4561_91304cuda3std3__419piecewise_constructE:
	.zero		1
	.type		_ZN39_INTERNAL_b733a541_4_k_cu_d32d4561_91304cuda3std3__45__cpo4cendE,@object
	.size		_ZN39_INTERNAL_b733a541_4_k_cu_d32d4561_91304cuda3std3__45__cpo4cendE,(_ZN39_INTERNAL_b733a541_4_k_cu_d32d4561_91304cuda3std6ranges3__45__cpo4swapE - _ZN39_INTERNAL_b733a541_4_k_cu_d32d4561_91304cuda3std3__45__cpo4cendE)
_ZN39_INTERNAL_b733a541_4_k_cu_d32d4561_91304cuda3std3__45__cpo4cendE:
	.zero		1
	.type		_ZN39_INTERNAL_b733a541_4_k_cu_d32d4561_91304cuda3std6ranges3__45__cpo4swapE,@object
	.size		_ZN39_INTERNAL_b733a541_4_k_cu_d32d4561_91304cuda3std6ranges3__45__cpo4swapE,(.L_10 - _ZN39_INTERNAL_b733a541_4_k_cu_d32d4561_91304cuda3std6ranges3__45__cpo4swapE)
_ZN39_INTERNAL_b733a541_4_k_cu_d32d4561_91304cuda3std6ranges3__45__cpo4swapE:
	.zero		1
.L_10:


//--------------------- .nv.constant0._ZN7cutlass13device_kernelINS_4gemm6kernel13GemmUniversalIN4cute5tupleIJiiiiEEENS1_10collective13CollectiveMmaINS1_35MainloopSm100TmaUmmaWarpSpecializedILi54ELi2ELi4ENS5_IJNS4_1CILi1EEENSA_ILi2EEESB_EEEEENS5_IJNSA_ILi64EEESF_NSA_ILi32EEEEEEaNS5_IJlSB_lEEEaSI_NS4_8TiledMMAINS4_8MMA_AtomIJNS4_15SM100_MMA_S8_SSIaaiLi64ELi64ELNS4_4UMMA5MajorE0ELSN_0ELNSM_8SaturateE0EEEEEENS4_6LayoutINS5_IJSB_SB_SB_EEENS5_IJNSA_ILi0EEEST_ST_EEEEENS5_IJNS4_10UnderscoreESW_SW_EEEEENS4_23SM90_TMA_LOAD_MULTICASTENS4_14ComposedLayoutINS4_7SwizzleILi1ELi4ELi3EEENS4_18smem_ptr_flag_bitsILi8EEENSR_INS5_IJNSA_ILi8EEESG_EEENS5_IJSG_SB_EEEEEEEvNS4_8identityENS4_13SM90_TMA_LOADES19_vS1A_EENS_8epilogue10collective18CollectiveEpilogueINS1D_23Sm100TmaWarpSpecializedILi1ELi1ELi32ELb0ELb0EEEJSH_NS5_IJNSR_ISF_SB_EES1I_EEEaSI_aSI_NS1D_6fusion15FusionCallbacksIS1H_NS1K_17LinearCombinationIaiaiLNS_15FloatRoundStyleE2EEESH_S1J_JEEENS4_5SM1004TMEM4LOAD26SM100_TMEM_LOAD_16dp32b32xES1B_NS10_INS11_ILi2ELi4ELi3EEES14_NSR_INS5_IJS15_SF_EEENS5_IJSF_SB_EEEEEEENS4_39AutoVectorizingCopyWithAssumedAlignmentILi128EEENS4_14SM90_TMA_STOREES1Y_S20_S20_EEEvvEEEEvNT_6ParamsE --------------------------
	.section	.nv.constant0._ZN7cutlass13device_kernelINS_4gemm6kernel13GemmUniversalIN4cute5tupleIJiiiiEEENS1_10collective13CollectiveMmaINS1_35MainloopSm100TmaUmmaWarpSpecializedILi54ELi2ELi4ENS5_IJNS4_1CILi1EEENSA_ILi2EEESB_EEEEENS5_IJNSA_ILi64EEESF_NSA_ILi32EEEEEEaNS5_IJlSB_lEEEaSI_NS4_8TiledMMAINS4_8MMA_AtomIJNS4_15SM100_MMA_S8_SSIaaiLi64ELi64ELNS4_4UMMA5MajorE0ELSN_0ELNSM_8SaturateE0EEEEEENS4_6LayoutINS5_IJSB_SB_SB_EEENS5_IJNSA_ILi0EEEST_ST_EEEEENS5_IJNS4_10UnderscoreESW_SW_EEEEENS4_23SM90_TMA_LOAD_MULTICASTENS4_14ComposedLayoutINS4_7SwizzleILi1ELi4ELi3EEENS4_18smem_ptr_flag_bitsILi8EEENSR_INS5_IJNSA_ILi8EEESG_EEENS5_IJSG_SB_EEEEEEEvNS4_8identityENS4_13SM90_TMA_LOADES19_vS1A_EENS_8epilogue10collective18CollectiveEpilogueINS1D_23Sm100TmaWarpSpecializedILi1ELi1ELi32ELb0ELb0EEEJSH_NS5_IJNSR_ISF_SB_EES1I_EEEaSI_aSI_NS1D_6fusion15FusionCallbacksIS1H_NS1K_17LinearCombinationIaiaiLNS_15FloatRoundStyleE2EEESH_S1J_JEEENS4_5SM1004TMEM4LOAD26SM100_TMEM_LOAD_16dp32b32xES1B_NS10_INS11_ILi2ELi4ELi3EEES14_NSR_INS5_IJS15_SF_EEENS5_IJSF_SB_EEEEEEENS4_39AutoVectorizingCopyWithAssumedAlignmentILi128EEENS4_14SM90_TMA_STOREES1Y_S20_S20_EEEvvEEEEvNT_6ParamsE,"a",@progbits
	.sectionflags	@""
	.align	4
.nv.constant0._ZN7cutlass13device_kernelINS_4gemm6kernel13GemmUniversalIN4cute5tupleIJiiiiEEENS1_10collective13CollectiveMmaINS1_35MainloopSm100TmaUmmaWarpSpecializedILi54ELi2ELi4ENS5_IJNS4_1CILi1EEENSA_ILi2EEESB_EEEEENS5_IJNSA_ILi64EEESF_NSA_ILi32EEEEEEaNS5_IJlSB_lEEEaSI_NS4_8TiledMMAINS4_8MMA_AtomIJNS4_15SM100_MMA_S8_SSIaaiLi64ELi64ELNS4_4UMMA5MajorE0ELSN_0ELNSM_8SaturateE0EEEEEENS4_6LayoutINS5_IJSB_SB_SB_EEENS5_IJNSA_ILi0EEEST_ST_EEEEENS5_IJNS4_10UnderscoreESW_SW_EEEEENS4_23SM90_TMA_LOAD_MULTICASTENS4_14ComposedLayoutINS4_7SwizzleILi1ELi4ELi3EEENS4_18smem_ptr_flag_bitsILi8EEENSR_INS5_IJNSA_ILi8EEESG_EEENS5_IJSG_SB_EEEEEEEvNS4_8identityENS4_13SM90_TMA_LOADES19_vS1A_EENS_8epilogue10collective18CollectiveEpilogueINS1D_23Sm100TmaWarpSpecializedILi1ELi1ELi32ELb0ELb0EEEJSH_NS5_IJNSR_ISF_SB_EES1I_EEEaSI_aSI_NS1D_6fusion15FusionCallbacksIS1H_NS1K_17LinearCombinationIaiaiLNS_15FloatRoundStyleE2EEESH_S1J_JEEENS4_5SM1004TMEM4LOAD26SM100_TMEM_LOAD_16dp32b32xES1B_NS10_INS11_ILi2ELi4ELi3EEES14_NSR_INS5_IJS15_SF_EEENS5_IJSF_SB_EEEEEEENS4_39AutoVectorizingCopyWithAssumedAlignmentILi128EEENS4_14SM90_TMA_STOREES1Y_S20_S20_EEEvvEEEEvNT_6ParamsE:
	.zero		2944


//--------------------- SYMBOLS --------------------------

	.type		.nv.reservedSmem.offset0,@object
	.size		.nv.reservedSmem.offset0,0x4
	.type		.nv.reservedSmem.cap,@object
	.size		.nv.reservedSmem.cap,0x4
	.type		__assertfail,@function
